//
// Generated by NVIDIA NVVM Compiler
//
// Compiler Build ID: CL-36424714
// Cuda compilation tools, release 13.0, V13.0.88
// Based on NVVM 20.0.0
//

.version 9.0
.target sm_100
.address_size 64

	// .globl	_ZN4micm4cuda22AddForcingTerms_kernelEPdS1_S1_iiiPmS2_S2_S2_S1_
.extern .func  (.param .b32 func_retval0) vprintf
(
	.param .b64 vprintf_param_0,
	.param .b64 vprintf_param_1
)
;
.global .align 1 .b8 $str[9] = {116, 105, 100, 58, 32, 37, 100, 10};
.global .align 1 .b8 $str$1[38] = {100, 95, 114, 97, 116, 101, 95, 100, 95, 105, 110, 100, 32, 98, 101, 102, 111, 114, 101, 32, 109, 111, 100, 105, 102, 105, 99, 97, 116, 105, 111, 110, 58, 32, 37, 103, 10};
.global .align 1 .b8 $str$2[26] = {115, 116, 97, 116, 101, 32, 118, 97, 114, 105, 97, 98, 108, 101, 32, 105, 110, 100, 101, 120, 58, 32, 37, 100, 10};
.global .align 1 .b8 $str$3[26] = {115, 116, 97, 116, 101, 32, 118, 97, 114, 105, 97, 98, 108, 101, 32, 118, 97, 108, 117, 101, 58, 32, 37, 103, 10};
.global .align 1 .b8 $str$4[13] = {102, 108, 97, 116, 32, 105, 100, 58, 32, 37, 100, 10};
.global .align 1 .b8 $str$5[19] = {106, 97, 111, 99, 98, 105, 97, 110, 32, 105, 110, 100, 101, 120, 32, 37, 100, 10};
.global .align 1 .b8 $str$6[18] = {100, 95, 114, 97, 116, 101, 95, 100, 95, 105, 110, 100, 58, 32, 37, 103, 10};
.global .align 1 .b8 $str$7[39] = {106, 97, 99, 111, 98, 105, 97, 110, 32, 118, 97, 108, 117, 101, 32, 98, 101, 102, 111, 114, 101, 32, 115, 117, 98, 116, 114, 97, 99, 116, 105, 111, 110, 58, 32, 37, 103, 10};
.global .align 1 .b8 $str$8[38] = {106, 97, 99, 111, 98, 105, 97, 110, 32, 118, 97, 108, 117, 101, 32, 97, 102, 116, 101, 114, 32, 115, 117, 98, 116, 114, 97, 99, 116, 105, 111, 110, 58, 32, 37, 103, 10};

.visible .entry _ZN4micm4cuda22AddForcingTerms_kernelEPdS1_S1_iiiPmS2_S2_S2_S1_(
	.param .u64 .ptr .align 1 _ZN4micm4cuda22AddForcingTerms_kernelEPdS1_S1_iiiPmS2_S2_S2_S1__param_0,
	.param .u64 .ptr .align 1 _ZN4micm4cuda22AddForcingTerms_kernelEPdS1_S1_iiiPmS2_S2_S2_S1__param_1,
	.param .u64 .ptr .align 1 _ZN4micm4cuda22AddForcingTerms_kernelEPdS1_S1_iiiPmS2_S2_S2_S1__param_2,
	.param .u32 _ZN4micm4cuda22AddForcingTerms_kernelEPdS1_S1_iiiPmS2_S2_S2_S1__param_3,
	.param .u32 _ZN4micm4cuda22AddForcingTerms_kernelEPdS1_S1_iiiPmS2_S2_S2_S1__param_4,
	.param .u32 _ZN4micm4cuda22AddForcingTerms_kernelEPdS1_S1_iiiPmS2_S2_S2_S1__param_5,
	.param .u64 .ptr .align 1 _ZN4micm4cuda22AddForcingTerms_kernelEPdS1_S1_iiiPmS2_S2_S2_S1__param_6,
	.param .u64 .ptr .align 1 _ZN4micm4cuda22AddForcingTerms_kernelEPdS1_S1_iiiPmS2_S2_S2_S1__param_7,
	.param .u64 .ptr .align 1 _ZN4micm4cuda22AddForcingTerms_kernelEPdS1_S1_iiiPmS2_S2_S2_S1__param_8,
	.param .u64 .ptr .align 1 _ZN4micm4cuda22AddForcingTerms_kernelEPdS1_S1_iiiPmS2_S2_S2_S1__param_9,
	.param .u64 .ptr .align 1 _ZN4micm4cuda22AddForcingTerms_kernelEPdS1_S1_iiiPmS2_S2_S2_S1__param_10
)
{
	.reg .pred 	%p<17>;
	.reg .b32 	%r<6>;
	.reg .b64 	%rd<169>;
	.reg .b64 	%fd<56>;

	ld.param.u64 	%rd46, [_ZN4micm4cuda22AddForcingTerms_kernelEPdS1_S1_iiiPmS2_S2_S2_S1__param_0];
	ld.param.u64 	%rd51, [_ZN4micm4cuda22AddForcingTerms_kernelEPdS1_S1_iiiPmS2_S2_S2_S1__param_1];
	ld.param.u64 	%rd52, [_ZN4micm4cuda22AddForcingTerms_kernelEPdS1_S1_iiiPmS2_S2_S2_S1__param_2];
	ld.param.s32 	%rd5, [_ZN4micm4cuda22AddForcingTerms_kernelEPdS1_S1_iiiPmS2_S2_S2_S1__param_3];
	ld.param.u32 	%r1, [_ZN4micm4cuda22AddForcingTerms_kernelEPdS1_S1_iiiPmS2_S2_S2_S1__param_4];
	ld.param.u64 	%rd47, [_ZN4micm4cuda22AddForcingTerms_kernelEPdS1_S1_iiiPmS2_S2_S2_S1__param_6];
	ld.param.u64 	%rd53, [_ZN4micm4cuda22AddForcingTerms_kernelEPdS1_S1_iiiPmS2_S2_S2_S1__param_7];
	ld.param.u64 	%rd48, [_ZN4micm4cuda22AddForcingTerms_kernelEPdS1_S1_iiiPmS2_S2_S2_S1__param_8];
	ld.param.u64 	%rd49, [_ZN4micm4cuda22AddForcingTerms_kernelEPdS1_S1_iiiPmS2_S2_S2_S1__param_9];
	ld.param.u64 	%rd50, [_ZN4micm4cuda22AddForcingTerms_kernelEPdS1_S1_iiiPmS2_S2_S2_S1__param_10];
	cvta.to.global.u64 	%rd1, %rd51;
	cvta.to.global.u64 	%rd2, %rd53;
	cvta.to.global.u64 	%rd3, %rd52;
	mov.u32 	%r2, %ctaid.x;
	mov.u32 	%r3, %ntid.x;
	mov.u32 	%r4, %tid.x;
	mad.lo.s32 	%r5, %r2, %r3, %r4;
	cvt.u64.u32 	%rd4, %r5;
	setp.ge.u64 	%p1, %rd4, %rd5;
	@%p1 bra 	$L__BB0_23;
	setp.eq.s32 	%p2, %r1, 0;
	@%p2 bra 	$L__BB0_23;
	cvta.to.global.u64 	%rd6, %rd46;
	cvta.to.global.u64 	%rd7, %rd47;
	cvta.to.global.u64 	%rd8, %rd48;
	cvta.to.global.u64 	%rd9, %rd49;
	cvta.to.global.u64 	%rd10, %rd50;
	cvt.s64.s32 	%rd11, %r1;
	mov.b64 	%rd155, 0;
	mov.u64 	%rd156, %rd155;
	mov.u64 	%rd157, %rd155;
	mov.u64 	%rd158, %rd155;
$L__BB0_3:
	mad.lo.s64 	%rd55, %rd155, %rd5, %rd4;
	shl.b64 	%rd56, %rd55, 3;
	add.s64 	%rd57, %rd6, %rd56;
	ld.global.f64 	%fd54, [%rd57];
	shl.b64 	%rd58, %rd155, 3;
	add.s64 	%rd16, %rd7, %rd58;
	ld.global.u64 	%rd17, [%rd16];
	setp.eq.s64 	%p3, %rd17, 0;
	@%p3 bra 	$L__BB0_15;
	and.b64  	%rd18, %rd17, 7;
	setp.lt.u64 	%p4, %rd17, 8;
	mov.b64 	%rd159, 0;
	@%p4 bra 	$L__BB0_7;
	and.b64  	%rd159, %rd17, -8;
	shl.b64 	%rd60, %rd158, 3;
	add.s64 	%rd61, %rd2, %rd60;
	add.s64 	%rd162, %rd61, 32;
	mov.u64 	%rd163, %rd159;
$L__BB0_6:
	.pragma "nounroll";
	ld.global.u64 	%rd62, [%rd162+-32];
	mad.lo.s64 	%rd63, %rd62, %rd5, %rd4;
	shl.b64 	%rd64, %rd63, 3;
	add.s64 	%rd65, %rd1, %rd64;
	ld.global.f64 	%fd15, [%rd65];
	mul.f64 	%fd16, %fd54, %fd15;
	ld.global.u64 	%rd66, [%rd162+-24];
	mad.lo.s64 	%rd67, %rd66, %rd5, %rd4;
	shl.b64 	%rd68, %rd67, 3;
	add.s64 	%rd69, %rd1, %rd68;
	ld.global.f64 	%fd17, [%rd69];
	mul.f64 	%fd18, %fd16, %fd17;
	ld.global.u64 	%rd70, [%rd162+-16];
	mad.lo.s64 	%rd71, %rd70, %rd5, %rd4;
	shl.b64 	%rd72, %rd71, 3;
	add.s64 	%rd73, %rd1, %rd72;
	ld.global.f64 	%fd19, [%rd73];
	mul.f64 	%fd20, %fd18, %fd19;
	ld.global.u64 	%rd74, [%rd162+-8];
	mad.lo.s64 	%rd75, %rd74, %rd5, %rd4;
	shl.b64 	%rd76, %rd75, 3;
	add.s64 	%rd77, %rd1, %rd76;
	ld.global.f64 	%fd21, [%rd77];
	mul.f64 	%fd22, %fd20, %fd21;
	ld.global.u64 	%rd78, [%rd162];
	mad.lo.s64 	%rd79, %rd78, %rd5, %rd4;
	shl.b64 	%rd80, %rd79, 3;
	add.s64 	%rd81, %rd1, %rd80;
	ld.global.f64 	%fd23, [%rd81];
	mul.f64 	%fd24, %fd22, %fd23;
	ld.global.u64 	%rd82, [%rd162+8];
	mad.lo.s64 	%rd83, %rd82, %rd5, %rd4;
	shl.b64 	%rd84, %rd83, 3;
	add.s64 	%rd85, %rd1, %rd84;
	ld.global.f64 	%fd25, [%rd85];
	mul.f64 	%fd26, %fd24, %fd25;
	ld.global.u64 	%rd86, [%rd162+16];
	mad.lo.s64 	%rd87, %rd86, %rd5, %rd4;
	shl.b64 	%rd88, %rd87, 3;
	add.s64 	%rd89, %rd1, %rd88;
	ld.global.f64 	%fd27, [%rd89];
	mul.f64 	%fd28, %fd26, %fd27;
	ld.global.u64 	%rd90, [%rd162+24];
	mad.lo.s64 	%rd91, %rd90, %rd5, %rd4;
	shl.b64 	%rd92, %rd91, 3;
	add.s64 	%rd93, %rd1, %rd92;
	ld.global.f64 	%fd29, [%rd93];
	mul.f64 	%fd54, %fd28, %fd29;
	add.s64 	%rd163, %rd163, -8;
	add.s64 	%rd162, %rd162, 64;
	setp.eq.s64 	%p5, %rd163, 0;
	@%p5 bra 	$L__BB0_7;
	bra.uni 	$L__BB0_6;
$L__BB0_7:
	setp.eq.s64 	%p6, %rd18, 0;
	@%p6 bra 	$L__BB0_15;
	and.b64  	%rd22, %rd17, 3;
	setp.lt.u64 	%p7, %rd18, 4;
	@%p7 bra 	$L__BB0_10;
	add.s64 	%rd94, %rd159, %rd158;
	shl.b64 	%rd95, %rd94, 3;
	add.s64 	%rd96, %rd2, %rd95;
	ld.global.u64 	%rd97, [%rd96];
	mad.lo.s64 	%rd98, %rd97, %rd5, %rd4;
	shl.b64 	%rd99, %rd98, 3;
	add.s64 	%rd100, %rd1, %rd99;
	ld.global.f64 	%fd31, [%rd100];
	mul.f64 	%fd32, %fd54, %fd31;
	ld.global.u64 	%rd101, [%rd96+8];
	mad.lo.s64 	%rd102, %rd101, %rd5, %rd4;
	shl.b64 	%rd103, %rd102, 3;
	add.s64 	%rd104, %rd1, %rd103;
	ld.global.f64 	%fd33, [%rd104];
	mul.f64 	%fd34, %fd32, %fd33;
	ld.global.u64 	%rd105, [%rd96+16];
	mad.lo.s64 	%rd106, %rd105, %rd5, %rd4;
	shl.b64 	%rd107, %rd106, 3;
	add.s64 	%rd108, %rd1, %rd107;
	ld.global.f64 	%fd35, [%rd108];
	mul.f64 	%fd36, %fd34, %fd35;
	ld.global.u64 	%rd109, [%rd96+24];
	mad.lo.s64 	%rd110, %rd109, %rd5, %rd4;
	shl.b64 	%rd111, %rd110, 3;
	add.s64 	%rd112, %rd1, %rd111;
	ld.global.f64 	%fd37, [%rd112];
	mul.f64 	%fd54, %fd36, %fd37;
	add.s64 	%rd159, %rd159, 4;
$L__BB0_10:
	setp.eq.s64 	%p8, %rd22, 0;
	@%p8 bra 	$L__BB0_15;
	setp.eq.s64 	%p9, %rd22, 1;
	@%p9 bra 	$L__BB0_13;
	add.s64 	%rd113, %rd159, %rd158;
	shl.b64 	%rd114, %rd113, 3;
	add.s64 	%rd115, %rd2, %rd114;
	ld.global.u64 	%rd116, [%rd115];
	mad.lo.s64 	%rd117, %rd116, %rd5, %rd4;
	shl.b64 	%rd118, %rd117, 3;
	add.s64 	%rd119, %rd1, %rd118;
	ld.global.f64 	%fd39, [%rd119];
	mul.f64 	%fd40, %fd54, %fd39;
	ld.global.u64 	%rd120, [%rd115+8];
	mad.lo.s64 	%rd121, %rd120, %rd5, %rd4;
	shl.b64 	%rd122, %rd121, 3;
	add.s64 	%rd123, %rd1, %rd122;
	ld.global.f64 	%fd41, [%rd123];
	mul.f64 	%fd54, %fd40, %fd41;
	add.s64 	%rd159, %rd159, 2;
$L__BB0_13:
	and.b64  	%rd124, %rd17, 1;
	setp.eq.b64 	%p10, %rd124, 1;
	not.pred 	%p11, %p10;
	@%p11 bra 	$L__BB0_15;
	add.s64 	%rd125, %rd159, %rd158;
	shl.b64 	%rd126, %rd125, 3;
	add.s64 	%rd127, %rd2, %rd126;
	ld.global.u64 	%rd128, [%rd127];
	mad.lo.s64 	%rd129, %rd128, %rd5, %rd4;
	shl.b64 	%rd130, %rd129, 3;
	add.s64 	%rd131, %rd1, %rd130;
	ld.global.f64 	%fd42, [%rd131];
	mul.f64 	%fd54, %fd54, %fd42;
$L__BB0_15:
	mov.b64 	%rd168, 0;
	@%p3 bra 	$L__BB0_18;
	mov.b64 	%rd165, 0;
$L__BB0_17:
	add.s64 	%rd134, %rd165, %rd158;
	shl.b64 	%rd135, %rd134, 3;
	add.s64 	%rd136, %rd2, %rd135;
	ld.global.u64 	%rd137, [%rd136];
	mad.lo.s64 	%rd138, %rd137, %rd5, %rd4;
	shl.b64 	%rd139, %rd138, 3;
	add.s64 	%rd140, %rd3, %rd139;
	ld.global.f64 	%fd43, [%rd140];
	sub.f64 	%fd44, %fd43, %fd54;
	st.global.f64 	[%rd140], %fd44;
	add.s64 	%rd165, %rd165, 1;
	ld.global.u64 	%rd168, [%rd16];
	setp.lt.u64 	%p13, %rd165, %rd168;
	@%p13 bra 	$L__BB0_17;
$L__BB0_18:
	shl.b64 	%rd142, %rd155, 3;
	add.s64 	%rd32, %rd8, %rd142;
	ld.global.u64 	%rd143, [%rd32];
	setp.eq.s64 	%p14, %rd143, 0;
	mov.b64 	%rd167, 0;
	@%p14 bra 	$L__BB0_22;
	mov.b64 	%rd166, 0;
$L__BB0_20:
	add.s64 	%rd145, %rd166, %rd157;
	shl.b64 	%rd146, %rd145, 3;
	add.s64 	%rd147, %rd9, %rd146;
	ld.global.u64 	%rd148, [%rd147];
	mad.lo.s64 	%rd149, %rd148, %rd5, %rd4;
	add.s64 	%rd150, %rd166, %rd156;
	shl.b64 	%rd151, %rd150, 3;
	add.s64 	%rd152, %rd10, %rd151;
	ld.global.f64 	%fd45, [%rd152];
	shl.b64 	%rd153, %rd149, 3;
	add.s64 	%rd154, %rd3, %rd153;
	ld.global.f64 	%fd46, [%rd154];
	fma.rn.f64 	%fd47, %fd54, %fd45, %fd46;
	st.global.f64 	[%rd154], %fd47;
	add.s64 	%rd166, %rd166, 1;
	ld.global.u64 	%rd167, [%rd32];
	setp.lt.u64 	%p15, %rd166, %rd167;
	@%p15 bra 	$L__BB0_20;
	ld.global.u64 	%rd168, [%rd16];
$L__BB0_22:
	add.s64 	%rd158, %rd168, %rd158;
	add.s64 	%rd157, %rd167, %rd157;
	add.s64 	%rd156, %rd167, %rd156;
	add.s64 	%rd155, %rd155, 1;
	setp.ne.s64 	%p16, %rd155, %rd11;
	@%p16 bra 	$L__BB0_3;
$L__BB0_23:
	ret;

}
	// .globl	_ZN4micm4cuda23AddJacobianTerms_kernelEPdS1_mmS1_PmS2_S2_S2_S1_S2_
.visible .entry _ZN4micm4cuda23AddJacobianTerms_kernelEPdS1_mmS1_PmS2_S2_S2_S1_S2_(
	.param .u64 .ptr .align 1 _ZN4micm4cuda23AddJacobianTerms_kernelEPdS1_mmS1_PmS2_S2_S2_S1_S2__param_0,
	.param .u64 .ptr .align 1 _ZN4micm4cuda23AddJacobianTerms_kernelEPdS1_mmS1_PmS2_S2_S2_S1_S2__param_1,
	.param .u64 _ZN4micm4cuda23AddJacobianTerms_kernelEPdS1_mmS1_PmS2_S2_S2_S1_S2__param_2,
	.param .u64 _ZN4micm4cuda23AddJacobianTerms_kernelEPdS1_mmS1_PmS2_S2_S2_S1_S2__param_3,
	.param .u64 .ptr .align 1 _ZN4micm4cuda23AddJacobianTerms_kernelEPdS1_mmS1_PmS2_S2_S2_S1_S2__param_4,
	.param .u64 .ptr .align 1 _ZN4micm4cuda23AddJacobianTerms_kernelEPdS1_mmS1_PmS2_S2_S2_S1_S2__param_5,
	.param .u64 .ptr .align 1 _ZN4micm4cuda23AddJacobianTerms_kernelEPdS1_mmS1_PmS2_S2_S2_S1_S2__param_6,
	.param .u64 .ptr .align 1 _ZN4micm4cuda23AddJacobianTerms_kernelEPdS1_mmS1_PmS2_S2_S2_S1_S2__param_7,
	.param .u64 .ptr .align 1 _ZN4micm4cuda23AddJacobianTerms_kernelEPdS1_mmS1_PmS2_S2_S2_S1_S2__param_8,
	.param .u64 .ptr .align 1 _ZN4micm4cuda23AddJacobianTerms_kernelEPdS1_mmS1_PmS2_S2_S2_S1_S2__param_9,
	.param .u64 .ptr .align 1 _ZN4micm4cuda23AddJacobianTerms_kernelEPdS1_mmS1_PmS2_S2_S2_S1_S2__param_10
)
{
	.local .align 8 .b8 	__local_depot1[8];
	.reg .b64 	%SP;
	.reg .b64 	%SPL;
	.reg .pred 	%p<16>;
	.reg .b32 	%r<23>;
	.reg .b64 	%rd<156>;
	.reg .b64 	%fd<17>;

	mov.u64 	%SPL, __local_depot1;
	cvta.local.u64 	%SP, %SPL;
	ld.param.u64 	%rd52, [_ZN4micm4cuda23AddJacobianTerms_kernelEPdS1_mmS1_PmS2_S2_S2_S1_S2__param_1];
	ld.param.u64 	%rd53, [_ZN4micm4cuda23AddJacobianTerms_kernelEPdS1_mmS1_PmS2_S2_S2_S1_S2__param_2];
	ld.param.u64 	%rd54, [_ZN4micm4cuda23AddJacobianTerms_kernelEPdS1_mmS1_PmS2_S2_S2_S1_S2__param_3];
	ld.param.u64 	%rd59, [_ZN4micm4cuda23AddJacobianTerms_kernelEPdS1_mmS1_PmS2_S2_S2_S1_S2__param_4];
	ld.param.u64 	%rd58, [_ZN4micm4cuda23AddJacobianTerms_kernelEPdS1_mmS1_PmS2_S2_S2_S1_S2__param_9];
	ld.param.u64 	%rd60, [_ZN4micm4cuda23AddJacobianTerms_kernelEPdS1_mmS1_PmS2_S2_S2_S1_S2__param_10];
	cvta.to.global.u64 	%rd1, %rd59;
	cvta.to.global.u64 	%rd2, %rd60;
	add.u64 	%rd61, %SP, 0;
	add.u64 	%rd3, %SPL, 0;
	mov.u32 	%r1, %ctaid.x;
	mov.u32 	%r2, %ntid.x;
	mov.u32 	%r3, %tid.x;
	mad.lo.s32 	%r4, %r1, %r2, %r3;
	cvt.u64.u32 	%rd4, %r4;
	setp.le.u64 	%p3, %rd53, %rd4;
	@%p3 bra 	$L__BB1_20;
	st.local.u64 	[%rd3], %rd4;
	mov.u64 	%rd62, $str;
	cvta.global.u64 	%rd63, %rd62;
	{ // callseq 0, 0
	.param .b64 param0;
	st.param.b64 	[param0], %rd63;
	.param .b64 param1;
	st.param.b64 	[param1], %rd61;
	.param .b32 retval0;
	call.uni (retval0), 
	vprintf, 
	(
	param0, 
	param1
	);
	ld.param.b32 	%r5, [retval0];
	} // callseq 0
	setp.eq.s64 	%p4, %rd54, 0;
	@%p4 bra 	$L__BB1_20;
	cvta.to.global.u64 	%rd5, %rd52;
	cvta.to.global.u64 	%rd6, %rd58;
	mov.b64 	%rd132, 0;
	mov.u64 	%rd147, %rd132;
	mov.u64 	%rd154, %rd132;
	mov.u64 	%rd153, %rd132;
$L__BB1_3:
	ld.param.u64 	%rd129, [_ZN4micm4cuda23AddJacobianTerms_kernelEPdS1_mmS1_PmS2_S2_S2_S1_S2__param_5];
	cvta.to.global.u64 	%rd66, %rd129;
	shl.b64 	%rd67, %rd132, 3;
	add.s64 	%rd11, %rd66, %rd67;
	ld.global.u64 	%rd68, [%rd11];
	setp.eq.s64 	%p5, %rd68, 0;
	@%p5 bra 	$L__BB1_19;
	ld.param.u64 	%rd131, [_ZN4micm4cuda23AddJacobianTerms_kernelEPdS1_mmS1_PmS2_S2_S2_S1_S2__param_7];
	ld.param.u64 	%rd128, [_ZN4micm4cuda23AddJacobianTerms_kernelEPdS1_mmS1_PmS2_S2_S2_S1_S2__param_0];
	mad.lo.s64 	%rd70, %rd132, %rd53, %rd4;
	cvta.to.global.u64 	%rd71, %rd128;
	shl.b64 	%rd72, %rd70, 3;
	add.s64 	%rd12, %rd71, %rd72;
	cvta.to.global.u64 	%rd73, %rd131;
	add.s64 	%rd13, %rd73, %rd67;
	mov.b64 	%rd136, 0;
$L__BB1_5:
	ld.global.f64 	%fd16, [%rd12];
	st.local.f64 	[%rd3], %fd16;
	mov.u64 	%rd75, $str$1;
	cvta.global.u64 	%rd76, %rd75;
	add.u64 	%rd77, %SP, 0;
	{ // callseq 1, 0
	.param .b64 param0;
	st.param.b64 	[param0], %rd76;
	.param .b64 param1;
	st.param.b64 	[param1], %rd77;
	.param .b32 retval0;
	call.uni (retval0), 
	vprintf, 
	(
	param0, 
	param1
	);
	ld.param.b32 	%r7, [retval0];
	} // callseq 1
	ld.global.u64 	%rd143, [%rd11];
	setp.eq.s64 	%p7, %rd143, 0;
	mov.pred 	%p15, -1;
	@%p7 bra 	$L__BB1_11;
	ld.param.u64 	%rd130, [_ZN4micm4cuda23AddJacobianTerms_kernelEPdS1_mmS1_PmS2_S2_S2_S1_S2__param_6];
	neg.s64 	%rd19, %rd136;
	shl.b64 	%rd79, %rd153, 3;
	cvta.to.global.u64 	%rd80, %rd130;
	add.s64 	%rd140, %rd80, %rd79;
	mov.b64 	%rd142, 0;
$L__BB1_7:
	add.s64 	%rd81, %rd19, %rd142;
	setp.eq.s64 	%p8, %rd81, 0;
	@%p8 bra 	$L__BB1_9;
	ld.global.u64 	%rd82, [%rd140];
	mad.lo.s64 	%rd83, %rd82, %rd53, %rd4;
	st.local.u64 	[%rd3], %rd83;
	mov.u64 	%rd84, $str$2;
	cvta.global.u64 	%rd85, %rd84;
	add.u64 	%rd86, %SP, 0;
	{ // callseq 2, 0
	.param .b64 param0;
	st.param.b64 	[param0], %rd85;
	.param .b64 param1;
	st.param.b64 	[param1], %rd86;
	.param .b32 retval0;
	call.uni (retval0), 
	vprintf, 
	(
	param0, 
	param1
	);
	ld.param.b32 	%r9, [retval0];
	} // callseq 2
	ld.global.u64 	%rd87, [%rd140];
	mad.lo.s64 	%rd88, %rd87, %rd53, %rd4;
	shl.b64 	%rd89, %rd88, 3;
	add.s64 	%rd90, %rd5, %rd89;
	ld.global.f64 	%fd6, [%rd90];
	st.local.f64 	[%rd3], %fd6;
	mov.u64 	%rd91, $str$3;
	cvta.global.u64 	%rd92, %rd91;
	{ // callseq 3, 0
	.param .b64 param0;
	st.param.b64 	[param0], %rd92;
	.param .b64 param1;
	st.param.b64 	[param1], %rd86;
	.param .b32 retval0;
	call.uni (retval0), 
	vprintf, 
	(
	param0, 
	param1
	);
	ld.param.b32 	%r11, [retval0];
	} // callseq 3
	ld.global.u64 	%rd93, [%rd140];
	mad.lo.s64 	%rd94, %rd93, %rd53, %rd4;
	shl.b64 	%rd95, %rd94, 3;
	add.s64 	%rd96, %rd5, %rd95;
	ld.global.f64 	%fd7, [%rd96];
	mul.f64 	%fd16, %fd16, %fd7;
	ld.global.u64 	%rd143, [%rd11];
$L__BB1_9:
	add.s64 	%rd142, %rd142, 1;
	add.s64 	%rd140, %rd140, 8;
	setp.lt.u64 	%p9, %rd142, %rd143;
	@%p9 bra 	$L__BB1_7;
	setp.eq.s64 	%p15, %rd143, 0;
$L__BB1_11:
	mov.b64 	%rd151, 0;
	@%p15 bra 	$L__BB1_14;
	mov.b64 	%rd146, 0;
$L__BB1_13:
	shl.b64 	%rd99, %rd147, 3;
	add.s64 	%rd100, %rd2, %rd99;
	ld.global.u64 	%rd101, [%rd100];
	add.s64 	%rd102, %rd101, %rd4;
	st.local.u64 	[%rd3], %rd101;
	mov.u64 	%rd103, $str$4;
	cvta.global.u64 	%rd104, %rd103;
	add.u64 	%rd105, %SP, 0;
	{ // callseq 4, 0
	.param .b64 param0;
	st.param.b64 	[param0], %rd104;
	.param .b64 param1;
	st.param.b64 	[param1], %rd105;
	.param .b32 retval0;
	call.uni (retval0), 
	vprintf, 
	(
	param0, 
	param1
	);
	ld.param.b32 	%r13, [retval0];
	} // callseq 4
	st.local.u64 	[%rd3], %rd102;
	mov.u64 	%rd106, $str$5;
	cvta.global.u64 	%rd107, %rd106;
	{ // callseq 5, 0
	.param .b64 param0;
	st.param.b64 	[param0], %rd107;
	.param .b64 param1;
	st.param.b64 	[param1], %rd105;
	.param .b32 retval0;
	call.uni (retval0), 
	vprintf, 
	(
	param0, 
	param1
	);
	ld.param.b32 	%r15, [retval0];
	} // callseq 5
	st.local.f64 	[%rd3], %fd16;
	mov.u64 	%rd108, $str$6;
	cvta.global.u64 	%rd109, %rd108;
	{ // callseq 6, 0
	.param .b64 param0;
	st.param.b64 	[param0], %rd109;
	.param .b64 param1;
	st.param.b64 	[param1], %rd105;
	.param .b32 retval0;
	call.uni (retval0), 
	vprintf, 
	(
	param0, 
	param1
	);
	ld.param.b32 	%r17, [retval0];
	} // callseq 6
	shl.b64 	%rd110, %rd102, 3;
	add.s64 	%rd111, %rd1, %rd110;
	ld.global.f64 	%fd8, [%rd111];
	st.local.f64 	[%rd3], %fd8;
	mov.u64 	%rd112, $str$7;
	cvta.global.u64 	%rd113, %rd112;
	{ // callseq 7, 0
	.param .b64 param0;
	st.param.b64 	[param0], %rd113;
	.param .b64 param1;
	st.param.b64 	[param1], %rd105;
	.param .b32 retval0;
	call.uni (retval0), 
	vprintf, 
	(
	param0, 
	param1
	);
	ld.param.b32 	%r19, [retval0];
	} // callseq 7
	ld.global.f64 	%fd9, [%rd111];
	sub.f64 	%fd10, %fd9, %fd16;
	st.global.f64 	[%rd111], %fd10;
	st.local.f64 	[%rd3], %fd10;
	mov.u64 	%rd114, $str$8;
	cvta.global.u64 	%rd115, %rd114;
	{ // callseq 8, 0
	.param .b64 param0;
	st.param.b64 	[param0], %rd115;
	.param .b64 param1;
	st.param.b64 	[param1], %rd105;
	.param .b32 retval0;
	call.uni (retval0), 
	vprintf, 
	(
	param0, 
	param1
	);
	ld.param.b32 	%r21, [retval0];
	} // callseq 8
	add.s64 	%rd147, %rd147, 1;
	add.s64 	%rd146, %rd146, 1;
	ld.global.u64 	%rd151, [%rd11];
	setp.lt.u64 	%p10, %rd146, %rd151;
	@%p10 bra 	$L__BB1_13;
$L__BB1_14:
	ld.global.u64 	%rd117, [%rd13];
	setp.eq.s64 	%p11, %rd117, 0;
	mov.b64 	%rd150, 0;
	@%p11 bra 	$L__BB1_18;
	mov.b64 	%rd148, 0;
$L__BB1_16:
	shl.b64 	%rd119, %rd147, 3;
	add.s64 	%rd120, %rd2, %rd119;
	ld.global.u64 	%rd121, [%rd120];
	add.s64 	%rd122, %rd121, %rd4;
	add.s64 	%rd123, %rd148, %rd154;
	shl.b64 	%rd124, %rd123, 3;
	add.s64 	%rd125, %rd6, %rd124;
	ld.global.f64 	%fd11, [%rd125];
	shl.b64 	%rd126, %rd122, 3;
	add.s64 	%rd127, %rd1, %rd126;
	ld.global.f64 	%fd12, [%rd127];
	fma.rn.f64 	%fd13, %fd16, %fd11, %fd12;
	st.global.f64 	[%rd127], %fd13;
	add.s64 	%rd147, %rd147, 1;
	add.s64 	%rd148, %rd148, 1;
	ld.global.u64 	%rd150, [%rd13];
	setp.lt.u64 	%p12, %rd148, %rd150;
	@%p12 bra 	$L__BB1_16;
	ld.global.u64 	%rd151, [%rd11];
$L__BB1_18:
	add.s64 	%rd153, %rd151, %rd153;
	add.s64 	%rd154, %rd150, %rd154;
	add.s64 	%rd136, %rd136, 1;
	setp.lt.u64 	%p13, %rd136, %rd151;
	@%p13 bra 	$L__BB1_5;
$L__BB1_19:
	add.s64 	%rd132, %rd132, 1;
	setp.ne.s64 	%p14, %rd132, %rd54;
	@%p14 bra 	$L__BB1_3;
$L__BB1_20:
	ret;

}


// ===== COMPILED SASS (sm_100) =====

	.target	sm_100

	.elftype	@"ET_EXEC"


//--------------------- .note.nv.tkinfo           --------------------------
	.section	.note.nv.tkinfo,"",@"SHT_NOTE"
	.sectionflags	@"SHF_NOTE_NV_TKINFO"
	.tkinfo
        /*0018*/ 	.word	0x00000002
        /*0030*/ 	.string	""
        /*0030*/ 	.string	"ptxas"
        /*0030*/ 	.string	"Cuda compilation tools, release 13.0, V13.0.88"
        /*0030*/ 	.string	"Build cuda_13.0.r13.0/compiler.36424714_0"
        /*0030*/ 	.string	"-arch sm_100 -m 64 "



//--------------------- .note.nv.cuinfo           --------------------------
	.section	.note.nv.cuinfo,"",@"SHT_NOTE"
	.sectionflags	@"SHF_NOTE_NV_CUINFO"
        /*0018*/ 	.short	0x0002
        /*001a*/ 	.short	0x0064
        /*001c*/ 	.short	0x0082
	.zero		2


//--------------------- .nv.info                  --------------------------
	.section	.nv.info,"",@"SHT_CUDA_INFO"
	.align	4


	//----- nvinfo : EIATTR_REGCOUNT
	.align		4
        /*0000*/ 	.byte	0x04, 0x2f
        /*0002*/ 	.short	(.L_10 - .L_9)
	.align		4
.L_9:
        /*0004*/ 	.word	index@(_ZN4micm4cuda22AddForcingTerms_kernelEPdS1_S1_iiiPmS2_S2_S2_S1_)
        /*0008*/ 	.word	0x00000028


	//----- nvinfo : EIATTR_FRAME_SIZE
	.align		4
.L_10:
        /*000c*/ 	.byte	0x04, 0x11
        /*000e*/ 	.short	(.L_12 - .L_11)
	.align		4
.L_11:
        /*0010*/ 	.word	index@(_ZN4micm4cuda22AddForcingTerms_kernelEPdS1_S1_iiiPmS2_S2_S2_S1_)
        /*0014*/ 	.word	0x00000000


	//----- nvinfo : EIATTR_REGCOUNT
	.align		4
.L_12:
        /*0018*/ 	.byte	0x04, 0x2f
        /*001a*/ 	.short	(.L_14 - .L_13)
	.align		4
.L_13:
        /*001c*/ 	.word	index@(_ZN4micm4cuda23AddJacobianTerms_kernelEPdS1_mmS1_PmS2_S2_S2_S1_S2_)
        /*0020*/ 	.word	0x00000032


	//----- nvinfo : EIATTR_FRAME_SIZE
	.align		4
.L_14:
        /*0024*/ 	.byte	0x04, 0x11
        /*0026*/ 	.short	(.L_16 - .L_15)
	.align		4
.L_15:
        /*0028*/ 	.word	index@(_ZN4micm4cuda23AddJacobianTerms_kernelEPdS1_mmS1_PmS2_S2_S2_S1_S2_)
        /*002c*/ 	.word	0x00000008


	//----- nvinfo : EIATTR_MIN_STACK_SIZE
	.align		4
.L_16:
        /*0030*/ 	.byte	0x04, 0x12
        /*0032*/ 	.short	(.L_18 - .L_17)
	.align		4
.L_17:
        /*0034*/ 	.word	index@(_ZN4micm4cuda23AddJacobianTerms_kernelEPdS1_mmS1_PmS2_S2_S2_S1_S2_)
        /*0038*/ 	.word	0x00000008


	//----- nvinfo : EIATTR_MIN_STACK_SIZE
	.align		4
.L_18:
        /*003c*/ 	.byte	0x04, 0x12
        /*003e*/ 	.short	(.L_20 - .L_19)
	.align		4
.L_19:
        /*0040*/ 	.word	index@(_ZN4micm4cuda22AddForcingTerms_kernelEPdS1_S1_iiiPmS2_S2_S2_S1_)
        /*0044*/ 	.word	0x00000000
.L_20:


//--------------------- .nv.compat                --------------------------
	.section	.nv.compat,"",@"SHT_CUDA_COMPAT_INFO"
	.align	4
        /*0000*/ 	.byte	0x02, 0x09, 0x00, 0x00, 0x02, 0x02, 0x01, 0x00, 0x02, 0x05, 0x05, 0x00, 0x03, 0x07, 0x01, 0x01
        /*0010*/ 	.byte	0x02, 0x03, 0x00, 0x00, 0x02, 0x06, 0x01, 0x00, 0x04, 0x0b, 0x08, 0x00, 0x01, 0x00, 0x00, 0x00
        /*0020*/ 	.byte	0x00, 0x00, 0x00, 0x00


//--------------------- .nv.info._ZN4micm4cuda23AddJacobianTerms_kernelEPdS1_mmS1_PmS2_S2_S2_S1_S2_ --------------------------
	.section	.nv.info._ZN4micm4cuda23AddJacobianTerms_kernelEPdS1_mmS1_PmS2_S2_S2_S1_S2_,"",@"SHT_CUDA_INFO"
	.sectionflags	@""
	.align	4


	//----- nvinfo : EIATTR_CUDA_API_VERSION
	.align		4
        /*0000*/ 	.byte	0x04, 0x37
        /*0002*/ 	.short	(.L_22 - .L_21)
.L_21:
        /*0004*/ 	.word	0x00000082


	//----- nvinfo : EIATTR_KPARAM_INFO
	.align		4
.L_22:
        /*0008*/ 	.byte	0x04, 0x17
        /*000a*/ 	.short	(.L_24 - .L_23)
.L_23:
        /*000c*/ 	.word	0x00000000
        /*0010*/ 	.short	0x000a
        /*0012*/ 	.short	0x0050
        /*0014*/ 	.byte	0x00, 0xf5, 0x21, 0x00


	//----- nvinfo : EIATTR_KPARAM_INFO
	.align		4
.L_24:
        /*0018*/ 	.byte	0x04, 0x17
        /*001a*/ 	.short	(.L_26 - .L_25)
.L_25:
        /*001c*/ 	.word	0x00000000
        /*0020*/ 	.short	0x0009
        /*0022*/ 	.short	0x0048
        /*0024*/ 	.byte	0x00, 0xf5, 0x21, 0x00


	//----- nvinfo : EIATTR_KPARAM_INFO
	.align		4
.L_26:
        /*0028*/ 	.byte	0x04, 0x17
        /*002a*/ 	.short	(.L_28 - .L_27)
.L_27:
        /*002c*/ 	.word	0x00000000
        /*0030*/ 	.short	0x0008
        /*0032*/ 	.short	0x0040
        /*0034*/ 	.byte	0x00, 0xf5, 0x21, 0x00


	//----- nvinfo : EIATTR_KPARAM_INFO
	.align		4
.L_28:
        /*0038*/ 	.byte	0x04, 0x17
        /*003a*/ 	.short	(.L_30 - .L_29)
.L_29:
        /*003c*/ 	.word	0x00000000
        /*0040*/ 	.short	0x0007
        /*0042*/ 	.short	0x0038
        /*0044*/ 	.byte	0x00, 0xf5, 0x21, 0x00


	//----- nvinfo : EIATTR_KPARAM_INFO
	.align		4
.L_30:
        /*0048*/ 	.byte	0x04, 0x17
        /*004a*/ 	.short	(.L_32 - .L_31)
.L_31:
        /*004c*/ 	.word	0x00000000
        /*0050*/ 	.short	0x0006
        /*0052*/ 	.short	0x0030
        /*0054*/ 	.byte	0x00, 0xf5, 0x21, 0x00


	//----- nvinfo : EIATTR_KPARAM_INFO
	.align		4
.L_32:
        /*0058*/ 	.byte	0x04, 0x17
        /*005a*/ 	.short	(.L_34 - .L_33)
.L_33:
        /*005c*/ 	.word	0x00000000
        /*0060*/ 	.short	0x0005
        /*0062*/ 	.short	0x0028
        /*0064*/ 	.byte	0x00, 0xf5, 0x21, 0x00


	//----- nvinfo : EIATTR_KPARAM_INFO
	.align		4
.L_34:
        /*0068*/ 	.byte	0x04, 0x17
        /*006a*/ 	.short	(.L_36 - .L_35)
.L_35:
        /*006c*/ 	.word	0x00000000
        /*0070*/ 	.short	0x0004
        /*0072*/ 	.short	0x0020
        /*0074*/ 	.byte	0x00, 0xf5, 0x21, 0x00


	//----- nvinfo : EIATTR_KPARAM_INFO
	.align		4
.L_36:
        /*0078*/ 	.byte	0x04, 0x17
        /*007a*/ 	.short	(.L_38 - .L_37)
.L_37:
        /*007c*/ 	.word	0x00000000
        /*0080*/ 	.short	0x0003
        /*0082*/ 	.short	0x0018
        /*0084*/ 	.byte	0x00, 0xf0, 0x21, 0x00


	//----- nvinfo : EIATTR_KPARAM_INFO
	.align		4
.L_38:
        /*0088*/ 	.byte	0x04, 0x17
        /*008a*/ 	.short	(.L_40 - .L_39)
.L_39:
        /*008c*/ 	.word	0x00000000
        /*0090*/ 	.short	0x0002
        /*0092*/ 	.short	0x0010
        /*0094*/ 	.byte	0x00, 0xf0, 0x21, 0x00


	//----- nvinfo : EIATTR_KPARAM_INFO
	.align		4
.L_40:
        /*0098*/ 	.byte	0x04, 0x17
        /*009a*/ 	.short	(.L_42 - .L_41)
.L_41:
        /*009c*/ 	.word	0x00000000
        /*00a0*/ 	.short	0x0001
        /*00a2*/ 	.short	0x0008
        /*00a4*/ 	.byte	0x00, 0xf5, 0x21, 0x00


	//----- nvinfo : EIATTR_KPARAM_INFO
	.align		4
.L_42:
        /*00a8*/ 	.byte	0x04, 0x17
        /*00aa*/ 	.short	(.L_44 - .L_43)
.L_43:
        /*00ac*/ 	.word	0x00000000
        /*00b0*/ 	.short	0x0000
        /*00b2*/ 	.short	0x0000
        /*00b4*/ 	.byte	0x00, 0xf5, 0x21, 0x00


	//----- nvinfo : EIATTR_SPARSE_MMA_MASK
	.align		4
.L_44:
        /*00b8*/ 	.byte	0x03, 0x50
        /*00ba*/ 	.short	0x0000


	//----- nvinfo : EIATTR_MAXREG_COUNT
	.align		4
        /*00bc*/ 	.byte	0x03, 0x1b
        /*00be*/ 	.short	0x00ff


	//----- nvinfo : EIATTR_EXTERNS
	.align		4
        /*00c0*/ 	.byte	0x04, 0x0f
        /*00c2*/ 	.short	(.L_46 - .L_45)


	//   ....[0]....
	.align		4
.L_45:
        /*00c4*/ 	.word	index@(vprintf)


	//----- nvinfo : EIATTR_MERCURY_ISA_VERSION
	.align		4
.L_46:
        /*00c8*/ 	.byte	0x03, 0x5f
        /*00ca*/ 	.short	0x0101


	//----- nvinfo : EIATTR_VRC_CTA_INIT_COUNT
	.align		4
        /*00cc*/ 	.byte	0x02, 0x4a
	.zero		1
	.zero		1


	//----- nvinfo : EIATTR_SYSCALL_OFFSETS
	.align		4
        /*00d0*/ 	.byte	0x04, 0x46
        /*00d2*/ 	.short	(.L_48 - .L_47)


	//   ....[0]....
.L_47:
        /*00d4*/ 	.word	0x00000180


	//   ....[1]....
        /*00d8*/ 	.word	0x00000480


	//   ....[2]....
        /*00dc*/ 	.word	0x00000700


	//   ....[3]....
        /*00e0*/ 	.word	0x00000890


	//   ....[4]....
        /*00e4*/ 	.word	0x00000c10


	//   ....[5]....
        /*00e8*/ 	.word	0x00000ca0


	//   ....[6]....
        /*00ec*/ 	.word	0x00000d30


	//   ....[7]....
        /*00f0*/ 	.word	0x00000e20


	//   ....[8]....
        /*00f4*/ 	.word	0x00000f20


	//----- nvinfo : EIATTR_EXIT_INSTR_OFFSETS
	.align		4
.L_48:
        /*00f8*/ 	.byte	0x04, 0x1c
        /*00fa*/ 	.short	(.L_50 - .L_49)


	//   ....[0]....
.L_49:
        /*00fc*/ 	.word	0x000000d0


	//   ....[1]....
        /*0100*/ 	.word	0x000001c0


	//   ....[2]....
        /*0104*/ 	.word	0x00001430


	//----- nvinfo : EIATTR_CRS_STACK_SIZE
	.align		4
.L_50:
        /*0108*/ 	.byte	0x04, 0x1e
        /*010a*/ 	.short	(.L_52 - .L_51)
.L_51:
        /*010c*/ 	.word	0x00000000


	//----- nvinfo : EIATTR_CBANK_PARAM_SIZE
	.align		4
.L_52:
        /*0110*/ 	.byte	0x03, 0x19
        /*0112*/ 	.short	0x0058


	//----- nvinfo : EIATTR_PARAM_CBANK
	.align		4
        /*0114*/ 	.byte	0x04, 0x0a
        /*0116*/ 	.short	(.L_54 - .L_53)
	.align		4
.L_53:
        /*0118*/ 	.word	index@(.nv.constant0._ZN4micm4cuda23AddJacobianTerms_kernelEPdS1_mmS1_PmS2_S2_S2_S1_S2_)
        /*011c*/ 	.short	0x0380
        /*011e*/ 	.short	0x0058


	//----- nvinfo : EIATTR_SW_WAR
	.align		4
.L_54:
        /*0120*/ 	.byte	0x04, 0x36
        /*0122*/ 	.short	(.L_56 - .L_55)
.L_55:
        /*0124*/ 	.word	0x00000008
.L_56:


//--------------------- .nv.info._ZN4micm4cuda22AddForcingTerms_kernelEPdS1_S1_iiiPmS2_S2_S2_S1_ --------------------------
	.section	.nv.info._ZN4micm4cuda22AddForcingTerms_kernelEPdS1_S1_iiiPmS2_S2_S2_S1_,"",@"SHT_CUDA_INFO"
	.sectionflags	@""
	.align	4


	//----- nvinfo : EIATTR_CUDA_API_VERSION
	.align		4
        /*0000*/ 	.byte	0x04, 0x37
        /*0002*/ 	.short	(.L_58 - .L_57)
.L_57:
        /*0004*/ 	.word	0x00000082


	//----- nvinfo : EIATTR_KPARAM_INFO
	.align		4
.L_58:
        /*0008*/ 	.byte	0x04, 0x17
        /*000a*/ 	.short	(.L_60 - .L_59)
.L_59:
        /*000c*/ 	.word	0x00000000
        /*0010*/ 	.short	0x000a
        /*0012*/ 	.short	0x0048
        /*0014*/ 	.byte	0x00, 0xf5, 0x21, 0x00


	//----- nvinfo : EIATTR_KPARAM_INFO
	.align		4
.L_60:
        /*0018*/ 	.byte	0x04, 0x17
        /*001a*/ 	.short	(.L_62 - .L_61)
.L_61:
        /*001c*/ 	.word	0x00000000
        /*0020*/ 	.short	0x0009
        /*0022*/ 	.short	0x0040
        /*0024*/ 	.byte	0x00, 0xf5, 0x21, 0x00


	//----- nvinfo : EIATTR_KPARAM_INFO
	.align		4
.L_62:
        /*0028*/ 	.byte	0x04, 0x17
        /*002a*/ 	.short	(.L_64 - .L_63)
.L_63:
        /*002c*/ 	.word	0x00000000
        /*0030*/ 	.short	0x0008
        /*0032*/ 	.short	0x0038
        /*0034*/ 	.byte	0x00, 0xf5, 0x21, 0x00


	//----- nvinfo : EIATTR_KPARAM_INFO
	.align		4
.L_64:
        /*0038*/ 	.byte	0x04, 0x17
        /*003a*/ 	.short	(.L_66 - .L_65)
.L_65:
        /*003c*/ 	.word	0x00000000
        /*0040*/ 	.short	0x0007
        /*0042*/ 	.short	0x0030
        /*0044*/ 	.byte	0x00, 0xf5, 0x21, 0x00


	//----- nvinfo : EIATTR_KPARAM_INFO
	.align		4
.L_66:
        /*0048*/ 	.byte	0x04, 0x17
        /*004a*/ 	.short	(.L_68 - .L_67)
.L_67:
        /*004c*/ 	.word	0x00000000
        /*0050*/ 	.short	0x0006
        /*0052*/ 	.short	0x0028
        /*0054*/ 	.byte	0x00, 0xf5, 0x21, 0x00


	//----- nvinfo : EIATTR_KPARAM_INFO
	.align		4
.L_68:
        /*0058*/ 	.byte	0x04, 0x17
        /*005a*/ 	.short	(.L_70 - .L_69)
.L_69:
        /*005c*/ 	.word	0x00000000
        /*0060*/ 	.short	0x0005
        /*0062*/ 	.short	0x0020
        /*0064*/ 	.byte	0x00, 0xf0, 0x11, 0x00


	//----- nvinfo : EIATTR_KPARAM_INFO
	.align		4
.L_70:
        /*0068*/ 	.byte	0x04, 0x17
        /*006a*/ 	.short	(.L_72 - .L_71)
.L_71:
        /*006c*/ 	.word	0x00000000
        /*0070*/ 	.short	0x0004
        /*0072*/ 	.short	0x001c
        /*0074*/ 	.byte	0x00, 0xf0, 0x11, 0x00


	//----- nvinfo : EIATTR_KPARAM_INFO
	.align		4
.L_72:
        /*0078*/ 	.byte	0x04, 0x17
        /*007a*/ 	.short	(.L_74 - .L_73)
.L_73:
        /*007c*/ 	.word	0x00000000
        /*0080*/ 	.short	0x0003
        /*0082*/ 	.short	0x0018
        /*0084*/ 	.byte	0x00, 0xf0, 0x11, 0x00


	//----- nvinfo : EIATTR_KPARAM_INFO
	.align		4
.L_74:
        /*0088*/ 	.byte	0x04, 0x17
        /*008a*/ 	.short	(.L_76 - .L_75)
.L_75:
        /*008c*/ 	.word	0x00000000
        /*0090*/ 	.short	0x0002
        /*0092*/ 	.short	0x0010
        /*0094*/ 	.byte	0x00, 0xf5, 0x21, 0x00


	//----- nvinfo : EIATTR_KPARAM_INFO
	.align		4
.L_76:
        /*0098*/ 	.byte	0x04, 0x17
        /*009a*/ 	.short	(.L_78 - .L_77)
.L_77:
        /*009c*/ 	.word	0x00000000
        /*00a0*/ 	.short	0x0001
        /*00a2*/ 	.short	0x0008
        /*00a4*/ 	.byte	0x00, 0xf5, 0x21, 0x00


	//----- nvinfo : EIATTR_KPARAM_INFO
	.align		4
.L_78:
        /*00a8*/ 	.byte	0x04, 0x17
        /*00aa*/ 	.short	(.L_80 - .L_79)
.L_79:
        /*00ac*/ 	.word	0x00000000
        /*00b0*/ 	.short	0x0000
        /*00b2*/ 	.short	0x0000
        /*00b4*/ 	.byte	0x00, 0xf5, 0x21, 0x00


	//----- nvinfo : EIATTR_SPARSE_MMA_MASK
	.align		4
.L_80:
        /*00b8*/ 	.byte	0x03, 0x50
        /*00ba*/ 	.short	0x0000


	//----- nvinfo : EIATTR_MAXREG_COUNT
	.align		4
        /*00bc*/ 	.byte	0x03, 0x1b
        /*00be*/ 	.short	0x00ff


	//----- nvinfo : EIATTR_MERCURY_ISA_VERSION
	.align		4
        /*00c0*/ 	.byte	0x03, 0x5f
        /*00c2*/ 	.short	0x0101


	//----- nvinfo : EIATTR_VRC_CTA_INIT_COUNT
	.align		4
        /*00c4*/ 	.byte	0x02, 0x4a
	.zero		1
	.zero		1


	//----- nvinfo : EIATTR_EXIT_INSTR_OFFSETS
	.align		4
        /*00c8*/ 	.byte	0x04, 0x1c
        /*00ca*/ 	.short	(.L_82 - .L_81)


	//   ....[0]....
.L_81:
        /*00cc*/ 	.word	0x00000090


	//   ....[1]....
        /*00d0*/ 	.word	0x000000c0


	//   ....[2]....
        /*00d4*/ 	.word	0x00001420


	//----- nvinfo : EIATTR_CBANK_PARAM_SIZE
	.align		4
.L_82:
        /*00d8*/ 	.byte	0x03, 0x19
        /*00da*/ 	.short	0x0050


	//----- nvinfo : EIATTR_PARAM_CBANK
	.align		4
        /*00dc*/ 	.byte	0x04, 0x0a
        /*00de*/ 	.short	(.L_84 - .L_83)
	.align		4
.L_83:
        /*00e0*/ 	.word	index@(.nv.constant0._ZN4micm4cuda22AddForcingTerms_kernelEPdS1_S1_iiiPmS2_S2_S2_S1_)
        /*00e4*/ 	.short	0x0380
        /*00e6*/ 	.short	0x0050


	//----- nvinfo : EIATTR_SW_WAR
	.align		4
.L_84:
        /*00e8*/ 	.byte	0x04, 0x36
        /*00ea*/ 	.short	(.L_86 - .L_85)
.L_85:
        /*00ec*/ 	.word	0x00000008
.L_86:


//--------------------- .nv.callgraph             --------------------------
	.section	.nv.callgraph,"",@"SHT_CUDA_CALLGRAPH"
	.align	4
	.sectionentsize	8
	.align		4
        /*0000*/ 	.word	0x00000000
	.align		4
        /*0004*/ 	.word	0xffffffff
	.align		4
        /*0008*/ 	.word	index@(_ZN4micm4cuda23AddJacobianTerms_kernelEPdS1_mmS1_PmS2_S2_S2_S1_S2_)
	.align		4
        /*000c*/ 	.word	index@(vprintf)
	.align		4
        /*0010*/ 	.word	0x00000000
	.align		4
        /*0014*/ 	.word	0xfffffffe
	.align		4
        /*0018*/ 	.word	0x00000000
	.align		4
        /*001c*/ 	.word	0xfffffffd
	.align		4
        /*0020*/ 	.word	0x00000000
	.align		4
        /*0024*/ 	.word	0xfffffffc


//--------------------- .nv.constant4             --------------------------
	.section	.nv.constant4,"a",@progbits
	.align	8
	.align		8
.nv.constant4:
        /*0000*/ 	.dword	vprintf
	.align		8
        /*0008*/ 	.dword	$str
	.align		8
        /*0010*/ 	.dword	$str$1
	.align		8
        /*0018*/ 	.dword	$str$2
	.align		8
        /*0020*/ 	.dword	$str$3
	.align		8
        /*0028*/ 	.dword	$str$4
	.align		8
        /*0030*/ 	.dword	$str$5
	.align		8
        /*0038*/ 	.dword	$str$6
	.align		8
        /*0040*/ 	.dword	$str$7
	.align		8
        /*0048*/ 	.dword	$str$8


//--------------------- .text._ZN4micm4cuda23AddJacobianTerms_kernelEPdS1_mmS1_PmS2_S2_S2_S1_S2_ --------------------------
	.section	.text._ZN4micm4cuda23AddJacobianTerms_kernelEPdS1_mmS1_PmS2_S2_S2_S1_S2_,"ax",@progbits
	.align	128
        .global         _ZN4micm4cuda23AddJacobianTerms_kernelEPdS1_mmS1_PmS2_S2_S2_S1_S2_
        .type           _ZN4micm4cuda23AddJacobianTerms_kernelEPdS1_mmS1_PmS2_S2_S2_S1_S2_,@function
        .size           _ZN4micm4cuda23AddJacobianTerms_kernelEPdS1_mmS1_PmS2_S2_S2_S1_S2_,(.L_x_38 - _ZN4micm4cuda23AddJacobianTerms_kernelEPdS1_mmS1_PmS2_S2_S2_S1_S2_)
        .other          _ZN4micm4cuda23AddJacobianTerms_kernelEPdS1_mmS1_PmS2_S2_S2_S1_S2_,@"STO_CUDA_ENTRY STV_DEFAULT"
_ZN4micm4cuda23AddJacobianTerms_kernelEPdS1_mmS1_PmS2_S2_S2_S1_S2_:
.text._ZN4micm4cuda23AddJacobianTerms_kernelEPdS1_mmS1_PmS2_S2_S2_S1_S2_:
[----:B------:R-:W0:Y:S01]  /*0000*/  LDC R1, c[0x0][0x37c] ;  /* 0x0000df00ff017b82 */ /* 0x000e220000000800 */
[----:B------:R-:W1:Y:S01]  /*0010*/  S2R R29, SR_TID.X ;  /* 0x00000000001d7919 */ /* 0x000e620000002100 */
[----:B------:R-:W2:Y:S06]  /*0020*/  LDCU UR5, c[0x0][0x2fc] ;  /* 0x00005f80ff0577ac */ /* 0x000eac0008000800 */
[----:B------:R-:W1:Y:S01]  /*0030*/  S2UR UR6, SR_CTAID.X ;  /* 0x00000000000679c3 */ /* 0x000e620000002500 */
[----:B0-----:R-:W-:Y:S01]  /*0040*/  VIADD R1, R1, 0xfffffff8 ;  /* 0xfffffff801017836 */ /* 0x001fe20000000000 */
[----:B------:R-:W0:Y:S01]  /*0050*/  LDCU.64 UR8, c[0x0][0x390] ;  /* 0x00007200ff0877ac */ /* 0x000e220008000a00 */
[----:B------:R-:W3:Y:S05]  /*0060*/  LDCU UR4, c[0x0][0x2f8] ;  /* 0x00005f00ff0477ac */ /* 0x000eea0008000800 */
[----:B------:R-:W1:Y:S01]  /*0070*/  LDC R28, c[0x0][0x360] ;  /* 0x0000d800ff1c7b82 */ /* 0x000e620000000800 */
[----:B---3--:R-:W-:-:S05]  /*0080*/  IADD3 R30, P1, PT, R1, UR4, RZ ;  /* 0x00000004011e7c10 */ /* 0x008fca000ff3e0ff */
[----:B--2---:R-:W-:Y:S02]  /*0090*/  IMAD.X R2, RZ, RZ, UR5, P1 ;  /* 0x00000005ff027e24 */ /* 0x004fe400088e06ff */
[----:B-1----:R-:W-:-:S05]  /*00a0*/  IMAD R28, R28, UR6, R29 ;  /* 0x000000061c1c7c24 */ /* 0x002fca000f8e021d */
[----:B0-----:R-:W-:-:S04]  /*00b0*/  ISETP.GE.U32.AND P0, PT, R28, UR8, PT ;  /* 0x000000081c007c0c */ /* 0x001fc8000bf06070 */
[----:B------:R-:W-:-:S13]  /*00c0*/  ISETP.GE.U32.AND.EX P0, PT, RZ, UR9, PT, P0 ;  /* 0x00000009ff007c0c */ /* 0x000fda000bf06100 */
[----:B------:R-:W-:Y:S05]  /*00d0*/  @P0 EXIT ;  /* 0x000000000000094d */ /* 0x000fea0003800000 */
[----:B------:R-:W-:Y:S01]  /*00e0*/  IMAD.MOV.U32 R29, RZ, RZ, RZ ;  /* 0x000000ffff1d7224 */ /* 0x000fe200078e00ff */
[----:B------:R-:W-:Y:S01]  /*00f0*/  MOV R0, 0x0 ;  /* 0x0000000000007802 */ /* 0x000fe20000000f00 */
[----:B------:R-:W0:Y:S01]  /*0100*/  LDCU.64 UR4, c[0x4][0x8] ;  /* 0x01000100ff0477ac */ /* 0x000e220008000a00 */
[----:B------:R-:W-:Y:S02]  /*0110*/  IMAD.MOV.U32 R6, RZ, RZ, R30 ;  /* 0x000000ffff067224 */ /* 0x000fe400078e001e */
[----:B------:R1:W-:Y:S01]  /*0120*/  STL.64 [R1], R28 ;  /* 0x0000001c01007387 */ /* 0x0003e20000100a00 */
[----:B------:R1:W2:Y:S01]  /*0130*/  LDC.64 R8, c[0x4][R0] ;  /* 0x0100000000087b82 */ /* 0x0002a20000000a00 */
[----:B------:R-:W-:Y:S02]  /*0140*/  IMAD.MOV.U32 R7, RZ, RZ, R2 ;  /* 0x000000ffff077224 */ /* 0x000fe400078e0002 */
[----:B0-----:R-:W-:Y:S02]  /*0150*/  IMAD.U32 R4, RZ, RZ, UR4 ;  /* 0x00000004ff047e24 */ /* 0x001fe4000f8e00ff */
[----:B-1----:R-:W-:-:S07]  /*0160*/  IMAD.U32 R5, RZ, RZ, UR5 ;  /* 0x00000005ff057e24 */ /* 0x002fce000f8e00ff */
[----:B------:R-:W-:-:S07]  /*0170*/  LEPC R20, `(.L_x_0) ;  /* 0x000000001014794e */ /* 0x000fce0000000000 */
[----:B--2---:R-:W-:Y:S05]  /*0180*/  CALL.ABS.NOINC R8 ;  /* 0x0000000008007343 */ /* 0x004fea0003c00000 */
.L_x_0:
[----:B------:R-:W0:Y:S02]  /*0190*/  LDCU.64 UR4, c[0x0][0x398] ;  /* 0x00007300ff0477ac */ /* 0x000e240008000a00 */
[----:B0-----:R-:W-:-:S04]  /*01a0*/  ISETP.NE.U32.AND P0, PT, RZ, UR4, PT ;  /* 0x00000004ff007c0c */ /* 0x001fc8000bf05070 */
[----:B------:R-:W-:-:S13]  /*01b0*/  ISETP.NE.AND.EX P0, PT, RZ, UR5, PT, P0 ;  /* 0x00000005ff007c0c */ /* 0x000fda000bf05300 */
[----:B------:R-:W-:Y:S05]  /*01c0*/  @!P0 EXIT ;  /* 0x000000000000894d */ /* 0x000fea0003800000 */
[----:B------:R-:W0:Y:S01]  /*01d0*/  LDC.64 R44, c[0x0][0x358] ;  /* 0x0000d600ff2c7b82 */ /* 0x000e220000000a00 */
[----:B------:R-:W-:Y:S02]  /*01e0*/  CS2R R32, SRZ ;  /* 0x0000000000207805 */ /* 0x000fe4000001ff00 */
[----:B------:R-:W-:Y:S02]  /*01f0*/  CS2R R34, SRZ ;  /* 0x0000000000227805 */ /* 0x000fe4000001ff00 */
[----:B------:R-:W-:Y:S02]  /*0200*/  CS2R R36, SRZ ;  /* 0x0000000000247805 */ /* 0x000fe4000001ff00 */
[----:B------:R-:W-:-:S07]  /*0210*/  CS2R R38, SRZ ;  /* 0x0000000000267805 */ /* 0x000fce000001ff00 */
.L_x_25:
[----:B------:R-:W1:Y:S01]  /*0220*/  LDCU.64 UR4, c[0x0][0x3a8] ;  /* 0x00007500ff0477ac */ /* 0x000e620008000a00 */
[----:B------:R-:W-:Y:S01]  /*0230*/  IMAD.SHL.U32 R26, R32, 0x8, RZ ;  /* 0x00000008201a7824 */ /* 0x000fe200078e00ff */
[----:B0-----:R-:W-:Y:S02]  /*0240*/  R2UR UR6, R44 ;  /* 0x000000002c0672ca */ /* 0x001fe400000e0000 */
[----:B------:R-:W-:Y:S02]  /*0250*/  R2UR UR7, R45 ;  /* 0x000000002d0772ca */ /* 0x000fe400000e0000 */
[----:B------:R-:W-:Y:S02]  /*0260*/  SHF.L.U64.HI R0, R32, 0x3, R33 ;  /* 0x0000000320007819 */ /* 0x000fe40000010221 */
[----:B-1----:R-:W-:-:S04]  /*0270*/  IADD3 R24, P0, PT, R26, UR4, RZ ;  /* 0x000000041a187c10 */ /* 0x002fc8000ff1e0ff */
[----:B------:R-:W-:-:S05]  /*0280*/  IADD3.X R25, PT, PT, R0, UR5, RZ, P0, !PT ;  /* 0x0000000500197c10 */ /* 0x000fca00087fe4ff */
[----:B------:R-:W2:Y:S01]  /*0290*/  LDG.E.64 R4, desc[UR6][R24.64] ;  /* 0x0000000618047981 */ /* 0x000ea2000c1e1b00 */
[----:B------:R-:W-:Y:S01]  /*02a0*/  BSSY.RECONVERGENT B9, `(.L_x_1) ;  /* 0x0000112000097945 */ /* 0x000fe20003800200 */
[----:B--2---:R-:W-:-:S04]  /*02b0*/  ISETP.NE.U32.AND P0, PT, R4, RZ, PT ;  /* 0x000000ff0400720c */ /* 0x004fc80003f05070 */
[----:B------:R-:W-:-:S13]  /*02c0*/  ISETP.NE.AND.EX P0, PT, R5, RZ, PT, P0 ;  /* 0x000000ff0500720c */ /* 0x000fda0003f05300 */
[----:B------:R-:W-:Y:S05]  /*02d0*/  @!P0 BRA `(.L_x_2) ;  /* 0x0000001000388947 */ /* 0x000fea0003800000 */
[----:B------:R-:W0:Y:S01]  /*02e0*/  LDCU.64 UR8, c[0x0][0x390] ;  /* 0x00007200ff0877ac */ /* 0x000e220008000a00 */
[----:B------:R-:W-:Y:S01]  /*02f0*/  IMAD.MOV.U32 R4, RZ, RZ, R28 ;  /* 0x000000ffff047224 */ /* 0x000fe200078e001c */
[----:B------:R-:W-:Y:S01]  /*0300*/  CS2R R40, SRZ ;  /* 0x0000000000287805 */ /* 0x000fe2000001ff00 */
[----:B------:R-:W-:Y:S01]  /*0310*/  IMAD.MOV.U32 R5, RZ, RZ, RZ ;  /* 0x000000ffff057224 */ /* 0x000fe200078e00ff */
[----:B------:R-:W1:Y:S01]  /*0320*/  LDCU.64 UR6, c[0x0][0x3b8] ;  /* 0x00007700ff0677ac */ /* 0x000e620008000a00 */
[----:B------:R-:W2:Y:S01]  /*0330*/  LDCU.64 UR4, c[0x0][0x380] ;  /* 0x00007000ff0477ac */ /* 0x000ea20008000a00 */
[----:B0-----:R-:W-:Y:S02]  /*0340*/  IMAD R3, R33, UR8, RZ ;  /* 0x0000000821037c24 */ /* 0x001fe4000f8e02ff */
[----:B------:R-:W-:Y:S01]  /*0350*/  IMAD.WIDE.U32 R4, R32, UR8, R4 ;  /* 0x0000000820047c25 */ /* 0x000fe2000f8e0004 */
[----:B-1----:R-:W-:-:S03]  /*0360*/  IADD3 R26, P1, PT, R26, UR6, RZ ;  /* 0x000000061a1a7c10 */ /* 0x002fc6000ff3e0ff */
[----:B------:R-:W-:Y:S01]  /*0370*/  IMAD R3, R32, UR9, R3 ;  /* 0x0000000920037c24 */ /* 0x000fe2000f8e0203 */
[----:B--2---:R-:W-:-:S03]  /*0380*/  LEA R16, P0, R4, UR4, 0x3 ;  /* 0x0000000404107c11 */ /* 0x004fc6000f8018ff */
[----:B------:R-:W-:Y:S01]  /*0390*/  IMAD.IADD R3, R5, 0x1, R3 ;  /* 0x0000000105037824 */ /* 0x000fe200078e0203 */
[----:B------:R-:W-:-:S04]  /*03a0*/  IADD3.X R27, PT, PT, R0, UR7, RZ, P1, !PT ;  /* 0x00000007001b7c10 */ /* 0x000fc80008ffe4ff */
[----:B------:R-:W-:-:S07]  /*03b0*/  LEA.HI.X R17, R4, UR5, R3, 0x3, P0 ;  /* 0x0000000504117c11 */ /* 0x000fce00080f1c03 */
.L_x_24:
[----:B------:R-:W-:Y:S02]  /*03c0*/  R2UR UR4, R44 ;  /* 0x000000002c0472ca */ /* 0x000fe400000e0000 */
[----:B------:R-:W-:-:S13]  /*03d0*/  R2UR UR5, R45 ;  /* 0x000000002d0572ca */ /* 0x000fda00000e0000 */
[----:B------:R-:W2:Y:S01]  /*03e0*/  LDG.E.64 R46, desc[UR4][R16.64] ;  /* 0x00000004102e7981 */ /* 0x000ea2000c1e1b00 */
[----:B------:R-:W-:Y:S01]  /*03f0*/  MOV R8, 0x0 ;  /* 0x0000000000087802 */ /* 0x000fe20000000f00 */
[----:B0-----:R-:W0:Y:S01]  /*0400*/  LDCU.64 UR4, c[0x4][0x10] ;  /* 0x01000200ff0477ac */ /* 0x001e220008000a00 */
[----:B------:R-:W-:Y:S02]  /*0410*/  IMAD.MOV.U32 R6, RZ, RZ, R30 ;  /* 0x000000ffff067224 */ /* 0x000fe400078e001e */
[----:B------:R-:W-:Y:S02]  /*0420*/  IMAD.MOV.U32 R7, RZ, RZ, R2 ;  /* 0x000000ffff077224 */ /* 0x000fe400078e0002 */
[----:B------:R-:W1:Y:S01]  /*0430*/  LDC.64 R8, c[0x4][R8] ;  /* 0x0100000008087b82 */ /* 0x000e620000000a00 */
[----:B0-----:R-:W-:Y:S02]  /*0440*/  IMAD.U32 R4, RZ, RZ, UR4 ;  /* 0x00000004ff047e24 */ /* 0x001fe4000f8e00ff */
[----:B------:R-:W-:Y:S01]  /*0450*/  IMAD.U32 R5, RZ, RZ, UR5 ;  /* 0x00000005ff057e24 */ /* 0x000fe2000f8e00ff */
[----:B-12---:R0:W-:Y:S06]  /*0460*/  STL.64 [R1], R46 ;  /* 0x0000002e01007387 */ /* 0x0061ec0000100a00 */
[----:B------:R-:W-:-:S07]  /*0470*/  LEPC R20, `(.L_x_3) ;  /* 0x000000001014794e */ /* 0x000fce0000000000 */
[----:B0-----:R-:W-:Y:S05]  /*0480*/  CALL.ABS.NOINC R8 ;  /* 0x0000000008007343 */ /* 0x001fea0003c00000 */
.L_x_3:
[----:B------:R-:W-:Y:S02]  /*0490*/  R2UR UR4, R44 ;  /* 0x000000002c0472ca */ /* 0x000fe400000e0000 */
[----:B------:R-:W-:-:S13]  /*04a0*/  R2UR UR5, R45 ;  /* 0x000000002d0572ca */ /* 0x000fda00000e0000 */
[----:B------:R-:W2:Y:S01]  /*04b0*/  LDG.E.64 R4, desc[UR4][R24.64] ;  /* 0x0000000418047981 */ /* 0x000ea2000c1e1b00 */
[----:B------:R-:W-:Y:S01]  /*04c0*/  BSSY.RECONVERGENT B8, `(.L_x_4) ;  /* 0x000005e000087945 */ /* 0x000fe20003800200 */
[----:B------:R-:W-:Y:S02]  /*04d0*/  PLOP3.LUT P0, PT, PT, PT, PT, 0x80, 0x8 ;  /* 0x000000000008781c */ /* 0x000fe40003f0f070 */
[----:B--2---:R-:W-:-:S04]  /*04e0*/  ISETP.NE.U32.AND P1, PT, R4, RZ, PT ;  /* 0x000000ff0400720c */ /* 0x004fc80003f25070 */
[----:B------:R-:W-:-:S13]  /*04f0*/  ISETP.NE.AND.EX P1, PT, R5, RZ, PT, P1 ;  /* 0x000000ff0500720c */ /* 0x000fda0003f25310 */
[----:B------:R-:W-:Y:S05]  /*0500*/  @!P1 BRA `(.L_x_5) ;  /* 0x0000000400649947 */ /* 0x000fea0003800000 */
[----:B------:R-:W0:Y:S01]  /*0510*/  LDCU.64 UR4, c[0x0][0x3b0] ;  /* 0x00007600ff0477ac */ /* 0x000e220008000a00 */
[----:B------:R-:W-:Y:S01]  /*0520*/  BSSY.RECONVERGENT B7, `(.L_x_6) ;  /* 0x0000054000077945 */ /* 0x000fe20003800200 */
[----:B------:R-:W-:Y:S02]  /*0530*/  IMAD.MOV.U32 R19, RZ, RZ, RZ ;  /* 0x000000ffff137224 */ /* 0x000fe400078e00ff */
[----:B------:R-:W-:Y:S01]  /*0540*/  IMAD.MOV.U32 R22, RZ, RZ, RZ ;  /* 0x000000ffff167224 */ /* 0x000fe200078e00ff */
[----:B0-----:R-:W-:-:S04]  /*0550*/  LEA R42, P0, R38, UR4, 0x3 ;  /* 0x00000004262a7c11 */ /* 0x001fc8000f8018ff */
[----:B------:R-:W-:-:S09]  /*0560*/  LEA.HI.X R43, R38, UR5, R39, 0x3, P0 ;  /* 0x00000005262b7c11 */ /* 0x000fd200080f1c27 */
.L_x_11:
[----:B------:R-:W-:Y:S01]  /*0570*/  IADD3 R0, P1, PT, -R40, R19, RZ ;  /* 0x0000001328007210 */ /* 0x000fe20007f3e1ff */
[----:B------:R-:W-:Y:S03]  /*0580*/  BSSY.RECONVERGENT B6, `(.L_x_7) ;  /* 0x0000046000067945 */ /* 0x000fe60003800200 */
[----:B------:R-:W-:Y:S01]  /*0590*/  ISETP.NE.U32.AND P0, PT, R0, RZ, PT ;  /* 0x000000ff0000720c */ /* 0x000fe20003f05070 */
[----:B------:R-:W-:-:S05]  /*05a0*/  IMAD.X R0, R22, 0x1, ~R41, P1 ;  /* 0x0000000116007824 */ /* 0x000fca00008e0e29 */
[----:B------:R-:W-:-:S13]  /*05b0*/  ISETP.NE.AND.EX P0, PT, R0, RZ, PT, P0 ;  /* 0x000000ff0000720c */ /* 0x000fda0003f05300 */
[----:B------:R-:W-:Y:S05]  /*05c0*/  @!P0 BRA `(.L_x_8) ;  /* 0x0000000400048947 */ /* 0x000fea0003800000 */
[----:B------:R-:W-:Y:S02]  /*05d0*/  R2UR UR4, R44 ;  /* 0x000000002c0472ca */ /* 0x000fe400000e0000 */
[----:B------:R-:W-:-:S13]  /*05e0*/  R2UR UR5, R45 ;  /* 0x000000002d0572ca */ /* 0x000fda00000e0000 */
[----:B------:R-:W2:Y:S01]  /*05f0*/  LDG.E.64 R4, desc[UR4][R42.64] ;  /* 0x000000042a047981 */ /* 0x000ea2000c1e1b00 */
[----:B------:R-:W2:Y:S01]  /*0600*/  LDCU.64 UR4, c[0x0][0x390] ;  /* 0x00007200ff0477ac */ /* 0x000ea20008000a00 */
[----:B------:R-:W-:Y:S01]  /*0610*/  IMAD.MOV.U32 R10, RZ, RZ, R28 ;  /* 0x000000ffff0a7224 */ /* 0x000fe200078e001c */
[----:B------:R-:W-:Y:S01]  /*0620*/  MOV R18, 0x0 ;  /* 0x0000000000127802 */ /* 0x000fe20000000f00 */
[----:B------:R-:W-:Y:S02]  /*0630*/  IMAD.MOV.U32 R11, RZ, RZ, RZ ;  /* 0x000000ffff0b7224 */ /* 0x000fe400078e00ff */
[----:B------:R-:W-:Y:S01]  /*0640*/  IMAD.MOV.U32 R6, RZ, RZ, R30 ;  /* 0x000000ffff067224 */ /* 0x000fe200078e001e */
[----:B------:R0:W1:Y:S01]  /*0650*/  LDC.64 R8, c[0x4][R18] ;  /* 0x0100000012087b82 */ /* 0x0000620000000a00 */
[----:B------:R-:W-:Y:S02]  /*0660*/  IMAD.MOV.U32 R7, RZ, RZ, R2 ;  /* 0x000000ffff077224 */ /* 0x000fe400078e0002 */
[----:B--2---:R-:W-:-:S02]  /*0670*/  IMAD R3, R5, UR4, RZ ;  /* 0x0000000405037c24 */ /* 0x004fc4000f8e02ff */
[----:B------:R-:W-:-:S04]  /*0680*/  IMAD.WIDE.U32 R10, R4, UR4, R10 ;  /* 0x00000004040a7c25 */ /* 0x000fc8000f8e000a */
[----:B------:R-:W-:Y:S01]  /*0690*/  IMAD R3, R4, UR5, R3 ;  /* 0x0000000504037c24 */ /* 0x000fe2000f8e0203 */
[----:B------:R-:W2:Y:S03]  /*06a0*/  LDCU.64 UR4, c[0x4][0x18] ;  /* 0x01000300ff0477ac */ /* 0x000ea60008000a00 */
[----:B------:R-:W-:-:S05]  /*06b0*/  IMAD.IADD R11, R11, 0x1, R3 ;  /* 0x000000010b0b7824 */ /* 0x000fca00078e0203 */
[----:B------:R0:W-:Y:S01]  /*06c0*/  STL.64 [R1], R10 ;  /* 0x0000000a01007387 */ /* 0x0001e20000100a00 */
[----:B--2---:R-:W-:Y:S02]  /*06d0*/  IMAD.U32 R4, RZ, RZ, UR4 ;  /* 0x00000004ff047e24 */ /* 0x004fe4000f8e00ff */
[----:B01----:R-:W-:-:S07]  /*06e0*/  IMAD.U32 R5, RZ, RZ, UR5 ;  /* 0x00000005ff057e24 */ /* 0x003fce000f8e00ff */
[----:B------:R-:W-:-:S07]  /*06f0*/  LEPC R20, `(.L_x_9) ;  /* 0x000000001014794e */ /* 0x000fce0000000000 */
[----:B------:R-:W-:Y:S05]  /*0700*/  CALL.ABS.NOINC R8 ;  /* 0x0000000008007343 */ /* 0x000fea0003c00000 */
.L_x_9:
[----:B------:R-:W-:Y:S01]  /*0710*/  R2UR UR4, R44 ;  /* 0x000000002c0472ca */ /* 0x000fe200000e0000 */
[----:B------:R-:W0:Y:S01]  /*0720*/  LDCU.64 UR6, c[0x0][0x390] ;  /* 0x00007200ff0677ac */ /* 0x000e220008000a00 */
[----:B------:R-:W-:-:S13]  /*0730*/  R2UR UR5, R45 ;  /* 0x000000002d0572ca */ /* 0x000fda00000e0000 */
[----:B------:R-:W0:Y:S01]  /*0740*/  LDG.E.64 R6, desc[UR4][R42.64] ;  /* 0x000000042a067981 */ /* 0x000e22000c1e1b00 */
[----:B------:R-:W1:Y:S01]  /*0750*/  LDCU.64 UR4, c[0x0][0x388] ;  /* 0x00007100ff0477ac */ /* 0x000e620008000a00 */
[----:B------:R-:W-:Y:S02]  /*0760*/  IMAD.MOV.U32 R4, RZ, RZ, R28 ;  /* 0x000000ffff047224 */ /* 0x000fe400078e001c */
[----:B------:R-:W-:Y:S02]  /*0770*/  IMAD.MOV.U32 R5, RZ, RZ, RZ ;  /* 0x000000ffff057224 */ /* 0x000fe400078e00ff */
[----:B0-----:R-:W-:Y:S02]  /*0780*/  IMAD R3, R7, UR6, RZ ;  /* 0x0000000607037c24 */ /* 0x001fe4000f8e02ff */
[----:B------:R-:W-:Y:S01]  /*0790*/  IMAD.WIDE.U32 R4, R6, UR6, R4 ;  /* 0x0000000606047c25 */ /* 0x000fe2000f8e0004 */
[----:B------:R-:W-:-:S03]  /*07a0*/  R2UR UR6, R44 ;  /* 0x000000002c0672ca */ /* 0x000fc600000e0000 */
[----:B------:R-:W-:Y:S01]  /*07b0*/  IMAD R3, R6, UR7, R3 ;  /* 0x0000000706037c24 */ /* 0x000fe2000f8e0203 */
[----:B------:R-:W-:Y:S02]  /*07c0*/  R2UR UR7, R45 ;  /* 0x000000002d0772ca */ /* 0x000fe400000e0000 */
[----:B-1----:R-:W-:Y:S01]  /*07d0*/  LEA R10, P0, R4, UR4, 0x3 ;  /* 0x00000004040a7c11 */ /* 0x002fe2000f8018ff */
[----:B------:R-:W-:-:S05]  /*07e0*/  IMAD.IADD R3, R5, 0x1, R3 ;  /* 0x0000000105037824 */ /* 0x000fca00078e0203 */
[----:B------:R-:W-:Y:S01]  /*07f0*/  LEA.HI.X R11, R4, UR5, R3, 0x3, P0 ;  /* 0x00000005040b7c11 */ /* 0x000fe200080f1c03 */
[----:B------:R0:W1:Y:S01]  /*0800*/  LDC.64 R8, c[0x4][R18] ;  /* 0x0100000012087b82 */ /* 0x0000620000000a00 */
[----:B------:R-:W2:Y:S04]  /*0810*/  LDCU.64 UR4, c[0x4][0x20] ;  /* 0x01000400ff0477ac */ /* 0x000ea80008000a00 */
[----:B------:R-:W3:Y:S01]  /*0820*/  LDG.E.64 R10, desc[UR6][R10.64] ;  /* 0x000000060a0a7981 */ /* 0x000ee2000c1e1b00 */
[----:B------:R-:W-:Y:S02]  /*0830*/  IMAD.MOV.U32 R6, RZ, RZ, R30 ;  /* 0x000000ffff067224 */ /* 0x000fe400078e001e */
[----:B------:R-:W-:Y:S02]  /*0840*/  IMAD.MOV.U32 R7, RZ, RZ, R2 ;  /* 0x000000ffff077224 */ /* 0x000fe400078e0002 */
[----:B--2---:R-:W-:-:S02]  /*0850*/  IMAD.U32 R4, RZ, RZ, UR4 ;  /* 0x00000004ff047e24 */ /* 0x004fc4000f8e00ff */
[----:B------:R-:W-:Y:S01]  /*0860*/  IMAD.U32 R5, RZ, RZ, UR5 ;  /* 0x00000005ff057e24 */ /* 0x000fe2000f8e00ff */
[----:B-1-3--:R0:W-:Y:S06]  /*0870*/  STL.64 [R1], R10 ;  /* 0x0000000a01007387 */ /* 0x00a1ec0000100a00 */
[----:B------:R-:W-:-:S07]  /*0880*/  LEPC R20, `(.L_x_10) ;  /* 0x000000001014794e */ /* 0x000fce0000000000 */
[----:B0-----:R-:W-:Y:S05]  /*0890*/  CALL.ABS.NOINC R8 ;  /* 0x0000000008007343 */ /* 0x001fea0003c00000 */
.L_x_10:
[----:B------:R-:W-:Y:S01]  /*08a0*/  R2UR UR4, R44 ;  /* 0x000000002c0472ca */ /* 0x000fe200000e0000 */
[----:B------:R-:W0:Y:S01]  /*08b0*/  LDCU.64 UR6, c[0x0][0x388] ;  /* 0x00007100ff0677ac */ /* 0x000e220008000a00 */
[----:B------:R-:W-:-:S13]  /*08c0*/  R2UR UR5, R45 ;  /* 0x000000002d0572ca */ /* 0x000fda00000e0000 */
[----:B------:R-:W2:Y:S01]  /*08d0*/  LDG.E.64 R6, desc[UR4][R42.64] ;  /* 0x000000042a067981 */ /* 0x000ea2000c1e1b00 */
[----:B------:R-:W2:Y:S01]  /*08e0*/  LDCU.64 UR4, c[0x0][0x390] ;  /* 0x00007200ff0477ac */ /* 0x000ea20008000a00 */
[----:B------:R-:W-:Y:S02]  /*08f0*/  IMAD.MOV.U32 R4, RZ, RZ, R28 ;  /* 0x000000ffff047224 */ /* 0x000fe400078e001c */
[----:B------:R-:W-:Y:S02]  /*0900*/  IMAD.MOV.U32 R5, RZ, RZ, RZ ;  /* 0x000000ffff057224 */ /* 0x000fe400078e00ff */
[----:B--2---:R-:W-:Y:S02]  /*0910*/  IMAD R3, R7, UR4, RZ ;  /* 0x0000000407037c24 */ /* 0x004fe4000f8e02ff */
[----:B------:R-:W-:Y:S01]  /*0920*/  IMAD.WIDE.U32 R4, R6, UR4, R4 ;  /* 0x0000000406047c25 */ /* 0x000fe2000f8e0004 */
[----:B------:R-:W-:-:S03]  /*0930*/  R2UR UR4, R44 ;  /* 0x000000002c0472ca */ /* 0x000fc600000e0000 */
[----:B------:R-:W-:Y:S01]  /*0940*/  IMAD R3, R6, UR5, R3 ;  /* 0x0000000506037c24 */ /* 0x000fe2000f8e0203 */
[----:B------:R-:W-:Y:S02]  /*0950*/  R2UR UR5, R45 ;  /* 0x000000002d0572ca */ /* 0x000fe400000e0000 */
[----:B0-----:R-:W-:Y:S01]  /*0960*/  LEA R6, P0, R4, UR6, 0x3 ;  /* 0x0000000604067c11 */ /* 0x001fe2000f8018ff */
[----:B------:R-:W-:Y:S01]  /*0970*/  IMAD.IADD R3, R5, 0x1, R3 ;  /* 0x0000000105037824 */ /* 0x000fe200078e0203 */
[----:B------:R-:W-:-:S04]  /*0980*/  R2UR UR6, R44 ;  /* 0x000000002c0672ca */ /* 0x000fc800000e0000 */
[----:B------:R-:W-:Y:S02]  /*0990*/  LEA.HI.X R7, R4, UR7, R3, 0x3, P0 ;  /* 0x0000000704077c11 */ /* 0x000fe400080f1c03 */
[----:B------:R-:W-:-:S04]  /*09a0*/  R2UR UR7, R45 ;  /* 0x000000002d0772ca */ /* 0x000fc800000e0000 */
[----:B------:R-:W2:Y:S09]  /*09b0*/  LDG.E.64 R6, desc[UR4][R6.64] ;  /* 0x0000000406067981 */ /* 0x000eb2000c1e1b00 */
[----:B------:R0:W5:Y:S02]  /*09c0*/  LDG.E.64 R4, desc[UR6][R24.64] ;  /* 0x0000000618047981 */ /* 0x000164000c1e1b00 */
[----:B0-2---:R-:W-:-:S11]  /*09d0*/  DMUL R46, R46, R6 ;  /* 0x000000062e2e7228 */ /* 0x005fd60000000000 */
.L_x_8:
[----:B------:R-:W-:Y:S05]  /*09e0*/  BSYNC.RECONVERGENT B6 ;  /* 0x0000000000067941 */ /* 0x000fea0003800200 */
.L_x_7:
[----:B------:R-:W-:Y:S02]  /*09f0*/  IADD3 R19, P0, PT, R19, 0x1, RZ ;  /* 0x0000000113137810 */ /* 0x000fe40007f1e0ff */
[----:B------:R-:W-:-:S03]  /*0a00*/  IADD3 R42, P1, PT, R42, 0x8, RZ ;  /* 0x000000082a2a7810 */ /* 0x000fc60007f3e0ff */
[----:B------:R-:W-:Y:S01]  /*0a10*/  IMAD.X R22, RZ, RZ, R22, P0 ;  /* 0x000000ffff167224 */ /* 0x000fe200000e0616 */
[----:B-----5:R-:W-:Y:S01]  /*0a20*/  ISETP.GE.U32.AND P0, PT, R19, R4, PT ;  /* 0x000000041300720c */ /* 0x020fe20003f06070 */
[----:B------:R-:W-:-:S03]  /*0a30*/  IMAD.X R43, RZ, RZ, R43, P1 ;  /* 0x000000ffff2b7224 */ /* 0x000fc600008e062b */
[----:B------:R-:W-:-:S13]  /*0a40*/  ISETP.GE.U32.AND.EX P0, PT, R22, R5, PT, P0 ;  /* 0x000000051600720c */ /* 0x000fda0003f06100 */
[----:B------:R-:W-:Y:S05]  /*0a50*/  @!P0 BRA `(.L_x_11) ;  /* 0xfffffff800c48947 */ /* 0x000fea000383ffff */
[----:B------:R-:W-:Y:S05]  /*0a60*/  BSYNC.RECONVERGENT B7 ;  /* 0x0000000000077941 */ /* 0x000fea0003800200 */
.L_x_6:
[----:B------:R-:W-:-:S04]  /*0a70*/  ISETP.NE.U32.AND P0, PT, R4, RZ, PT ;  /* 0x000000ff0400720c */ /* 0x000fc80003f05070 */
[----:B------:R-:W-:-:S04]  /*0a80*/  ISETP.NE.AND.EX P0, PT, R5, RZ, PT, P0 ;  /* 0x000000ff0500720c */ /* 0x000fc80003f05300 */
[----:B------:R-:W-:-:S13]  /*0a90*/  PLOP3.LUT P0, PT, P0, PT, PT, 0x8, 0x80 ;  /* 0x000000000080781c */ /* 0x000fda000070e170 */
.L_x_5:
[----:B------:R-:W-:Y:S05]  /*0aa0*/  BSYNC.RECONVERGENT B8 ;  /* 0x0000000000087941 */ /* 0x000fea0003800200 */
.L_x_4:
[----:B------:R-:W-:Y:S01]  /*0ab0*/  BSSY.RECONVERGENT B7, `(.L_x_12) ;  /* 0x0000053000077945 */ /* 0x000fe20003800200 */
[----:B------:R-:W-:-:S03]  /*0ac0*/  CS2R R4, SRZ ;  /* 0x0000000000047805 */ /* 0x000fc6000001ff00 */
[----:B------:R-:W-:Y:S05]  /*0ad0*/  @P0 BRA `(.L_x_13) ;  /* 0x0000000400400947 */ /* 0x000fea0003800000 */
[----:B------:R-:W-:Y:S01]  /*0ae0*/  BSSY.RECONVERGENT B6, `(.L_x_13) ;  /* 0x000004f000067945 */ /* 0x000fe20003800200 */
[----:B------:R-:W-:-:S07]  /*0af0*/  CS2R R42, SRZ ;  /* 0x00000000002a7805 */ /* 0x000fce000001ff00 */
.L_x_19:
[----:B------:R-:W0:Y:S01]  /*0b00*/  LDCU.64 UR4, c[0x0][0x3d0] ;  /* 0x00007a00ff0477ac */ /* 0x000e220008000a00 */
[----:B------:R-:W-:Y:S02]  /*0b10*/  R2UR UR6, R44 ;  /* 0x000000002c0672ca */ /* 0x000fe400000e0000 */
[----:B------:R-:W-:Y:S02]  /*0b20*/  R2UR UR7, R45 ;  /* 0x000000002d0772ca */ /* 0x000fe400000e0000 */
[----:B0-----:R-:W-:-:S04]  /*0b30*/  LEA R10, P0, R34, UR4, 0x3 ;  /* 0x00000004220a7c11 */ /* 0x001fc8000f8018ff */
[----:B------:R-:W-:Y:S01]  /*0b40*/  LEA.HI.X R11, R34, UR5, R35, 0x3, P0 ;  /* 0x00000005220b7c11 */ /* 0x000fe200080f1c23 */
[----:B------:R-:W0:Y:S06]  /*0b50*/  LDCU.64 UR4, c[0x4][0x28] ;  /* 0x01000500ff0477ac */ /* 0x000e2c0008000a00 */
[----:B------:R-:W2:Y:S01]  /*0b60*/  LDG.E.64 R10, desc[UR6][R10.64] ;  /* 0x000000060a0a7981 */ /* 0x000ea2000c1e1b00 */
[----:B------:R-:W-:Y:S01]  /*0b70*/  MOV R31, 0x0 ;  /* 0x00000000001f7802 */ /* 0x000fe20000000f00 */
[----:B------:R-:W-:Y:S02]  /*0b80*/  IMAD.MOV.U32 R6, RZ, RZ, R30 ;  /* 0x000000ffff067224 */ /* 0x000fe400078e001e */
[----:B------:R-:W-:Y:S01]  /*0b90*/  IMAD.MOV.U32 R7, RZ, RZ, R2 ;  /* 0x000000ffff077224 */ /* 0x000fe200078e0002 */
[----:B------:R1:W3:Y:S01]  /*0ba0*/  LDC.64 R8, c[0x4][R31] ;  /* 0x010000001f087b82 */ /* 0x0002e20000000a00 */
[----:B0-----:R-:W-:-:S02]  /*0bb0*/  IMAD.U32 R4, RZ, RZ, UR4 ;  /* 0x00000004ff047e24 */ /* 0x001fc4000f8e00ff */
[----:B------:R-:W-:Y:S01]  /*0bc0*/  IMAD.U32 R5, RZ, RZ, UR5 ;  /* 0x00000005ff057e24 */ /* 0x000fe2000f8e00ff */
[----:B--2---:R1:W-:Y:S01]  /*0bd0*/  STL.64 [R1], R10 ;  /* 0x0000000a01007387 */ /* 0x0043e20000100a00 */
[----:B------:R-:W-:-:S05]  /*0be0*/  IADD3 R18, P0, PT, R28, R10, RZ ;  /* 0x0000000a1c127210 */ /* 0x000fca0007f1e0ff */
[----:B---3--:R-:W-:-:S08]  /*0bf0*/  IMAD.X R19, RZ, RZ, R11, P0 ;  /* 0x000000ffff137224 */ /* 0x008fd000000e060b */
[----:B------:R-:W-:-:S07]  /*0c00*/  LEPC R20, `(.L_x_14) ;  /* 0x000000001014794e */ /* 0x000fce0000000000 */
[----:B-1----:R-:W-:Y:S05]  /*0c10*/  CALL.ABS.NOINC R8 ;  /* 0x0000000008007343 */ /* 0x002fea0003c00000 */
.L_x_14:
[----:B------:R0:W-:Y:S01]  /*0c20*/  STL.64 [R1], R18 ;  /* 0x0000001201007387 */ /* 0x0001e20000100a00 */
[----:B------:R0:W1:Y:S01]  /*0c30*/  LDC.64 R8, c[0x4][R31] ;  /* 0x010000001f087b82 */ /* 0x0000620000000a00 */
[----:B------:R-:W2:Y:S01]  /*0c40*/  LDCU.64 UR4, c[0x4][0x30] ;  /* 0x01000600ff0477ac */ /* 0x000ea20008000a00 */
[----:B------:R-:W-:Y:S02]  /*0c50*/  IMAD.MOV.U32 R6, RZ, RZ, R30 ;  /* 0x000000ffff067224 */ /* 0x000fe400078e001e */
[----:B------:R-:W-:Y:S02]  /*0c60*/  IMAD.MOV.U32 R7, RZ, RZ, R2 ;  /* 0x000000ffff077224 */ /* 0x000fe400078e0002 */
[----:B--2---:R-:W-:Y:S02]  /*0c70*/  IMAD.U32 R4, RZ, RZ, UR4 ;  /* 0x00000004ff047e24 */ /* 0x004fe4000f8e00ff */
[----:B0-----:R-:W-:-:S07]  /*0c80*/  IMAD.U32 R5, RZ, RZ, UR5 ;  /* 0x00000005ff057e24 */ /* 0x001fce000f8e00ff */
[----:B------:R-:W-:-:S07]  /*0c90*/  LEPC R20, `(.L_x_15) ;  /* 0x000000001014794e */ /* 0x000fce0000000000 */
[----:B-1----:R-:W-:Y:S05]  /*0ca0*/  CALL.ABS.NOINC R8 ;  /* 0x0000000008007343 */ /* 0x002fea0003c00000 */
.L_x_15:
        /* <DEDUP_REMOVED lines=9> */
.L_x_16:
[----:B------:R-:W0:Y:S01]  /*0d40*/  LDCU.64 UR4, c[0x0][0x3a0] ;  /* 0x00007400ff0477ac */ /* 0x000e220008000a00 */
[----:B------:R-:W-:Y:S02]  /*0d50*/  R2UR UR6, R44 ;  /* 0x000000002c0672ca */ /* 0x000fe400000e0000 */
[----:B------:R-:W-:Y:S02]  /*0d60*/  R2UR UR7, R45 ;  /* 0x000000002d0772ca */ /* 0x000fe400000e0000 */
[----:B0-----:R-:W-:-:S04]  /*0d70*/  LEA R22, P0, R18, UR4, 0x3 ;  /* 0x0000000412167c11 */ /* 0x001fc8000f8018ff */
[----:B------:R-:W-:Y:S01]  /*0d80*/  LEA.HI.X R23, R18, UR5, R19, 0x3, P0 ;  /* 0x0000000512177c11 */ /* 0x000fe200080f1c13 */
[----:B------:R0:W1:Y:S01]  /*0d90*/  LDC.64 R8, c[0x4][R31] ;  /* 0x010000001f087b82 */ /* 0x0000620000000a00 */
[----:B------:R-:W2:Y:S05]  /*0da0*/  LDCU.64 UR4, c[0x4][0x40] ;  /* 0x01000800ff0477ac */ /* 0x000eaa0008000a00 */
[----:B------:R-:W3:Y:S01]  /*0db0*/  LDG.E.64 R10, desc[UR6][R22.64] ;  /* 0x00000006160a7981 */ /* 0x000ee2000c1e1b00 */
[----:B------:R-:W-:Y:S02]  /*0dc0*/  IMAD.MOV.U32 R6, RZ, RZ, R30 ;  /* 0x000000ffff067224 */ /* 0x000fe400078e001e */
[----:B------:R-:W-:-:S02]  /*0dd0*/  IMAD.MOV.U32 R7, RZ, RZ, R2 ;  /* 0x000000ffff077224 */ /* 0x000fc400078e0002 */
[----:B--2---:R-:W-:Y:S02]  /*0de0*/  IMAD.U32 R4, RZ, RZ, UR4 ;  /* 0x00000004ff047e24 */ /* 0x004fe4000f8e00ff */
[----:B------:R-:W-:Y:S01]  /*0df0*/  IMAD.U32 R5, RZ, RZ, UR5 ;  /* 0x00000005ff057e24 */ /* 0x000fe2000f8e00ff */
[----:B-1-3--:R0:W-:Y:S06]  /*0e00*/  STL.64 [R1], R10 ;  /* 0x0000000a01007387 */ /* 0x00a1ec0000100a00 */
[----:B------:R-:W-:-:S07]  /*0e10*/  LEPC R20, `(.L_x_17) ;  /* 0x000000001014794e */ /* 0x000fce0000000000 */
[----:B0-----:R-:W-:Y:S05]  /*0e20*/  CALL.ABS.NOINC R8 ;  /* 0x0000000008007343 */ /* 0x001fea0003c00000 */
.L_x_17:
[----:B------:R-:W-:Y:S02]  /*0e30*/  R2UR UR4, R44 ;  /* 0x000000002c0472ca */ /* 0x000fe400000e0000 */
[----:B------:R-:W-:-:S13]  /*0e40*/  R2UR UR5, R45 ;  /* 0x000000002d0572ca */ /* 0x000fda00000e0000 */
[----:B------:R-:W2:Y:S01]  /*0e50*/  LDG.E.64 R10, desc[UR4][R22.64] ;  /* 0x00000004160a7981 */ /* 0x000ea2000c1e1b00 */
[----:B------:R-:W-:Y:S01]  /*0e60*/  R2UR UR6, R44 ;  /* 0x000000002c0672ca */ /* 0x000fe200000e0000 */
[----:B------:R0:W1:Y:S01]  /*0e70*/  LDC.64 R8, c[0x4][R31] ;  /* 0x010000001f087b82 */ /* 0x0000620000000a00 */
[----:B------:R-:W-:Y:S01]  /*0e80*/  R2UR UR7, R45 ;  /* 0x000000002d0772ca */ /* 0x000fe200000e0000 */
[----:B------:R-:W3:Y:S01]  /*0e90*/  LDCU.64 UR4, c[0x4][0x48] ;  /* 0x01000900ff0477ac */ /* 0x000ee20008000a00 */
[----:B------:R-:W-:Y:S02]  /*0ea0*/  IMAD.MOV.U32 R6, RZ, RZ, R30 ;  /* 0x000000ffff067224 */ /* 0x000fe400078e001e */
[----:B------:R-:W-:Y:S02]  /*0eb0*/  IMAD.MOV.U32 R7, RZ, RZ, R2 ;  /* 0x000000ffff077224 */ /* 0x000fe400078e0002 */
[----:B---3--:R-:W-:Y:S02]  /*0ec0*/  IMAD.U32 R4, RZ, RZ, UR4 ;  /* 0x00000004ff047e24 */ /* 0x008fe4000f8e00ff */
[----:B------:R-:W-:Y:S01]  /*0ed0*/  IMAD.U32 R5, RZ, RZ, UR5 ;  /* 0x00000005ff057e24 */ /* 0x000fe2000f8e00ff */
[----:B--2---:R-:W-:-:S07]  /*0ee0*/  DADD R10, R10, -R46 ;  /* 0x000000000a0a7229 */ /* 0x004fce000000082e */
[----:B------:R0:W-:Y:S04]  /*0ef0*/  STG.E.64 desc[UR6][R22.64], R10 ;  /* 0x0000000a16007986 */ /* 0x0001e8000c101b06 */
[----:B-1----:R0:W-:Y:S02]  /*0f00*/  STL.64 [R1], R10 ;  /* 0x0000000a01007387 */ /* 0x0021e40000100a00 */
[----:B------:R-:W-:-:S07]  /*0f10*/  LEPC R20, `(.L_x_18) ;  /* 0x000000001014794e */ /* 0x000fce0000000000 */
[----:B0-----:R-:W-:Y:S05]  /*0f20*/  CALL.ABS.NOINC R8 ;  /* 0x0000000008007343 */ /* 0x001fea0003c00000 */
.L_x_18:
[----:B------:R-:W-:Y:S02]  /*0f30*/  R2UR UR4, R44 ;  /* 0x000000002c0472ca */ /* 0x000fe400000e0000 */
[----:B------:R-:W-:-:S13]  /*0f40*/  R2UR UR5, R45 ;  /* 0x000000002d0572ca */ /* 0x000fda00000e0000 */
[----:B------:R-:W2:Y:S01]  /*0f50*/  LDG.E.64 R4, desc[UR4][R24.64] ;  /* 0x0000000418047981 */ /* 0x000ea2000c1e1b00 */
[----:B------:R-:W-:Y:S02]  /*0f60*/  IADD3 R42, P0, PT, R42, 0x1, RZ ;  /* 0x000000012a2a7810 */ /* 0x000fe40007f1e0ff */
[----:B------:R-:W-:-:S03]  /*0f70*/  IADD3 R34, P1, PT, R34, 0x1, RZ ;  /* 0x0000000122227810 */ /* 0x000fc60007f3e0ff */
[----:B------:R-:W-:Y:S02]  /*0f80*/  IMAD.X R43, RZ, RZ, R43, P0 ;  /* 0x000000ffff2b7224 */ /* 0x000fe400000e062b */
[----:B------:R-:W-:Y:S01]  /*0f90*/  IMAD.X R35, RZ, RZ, R35, P1 ;  /* 0x000000ffff237224 */ /* 0x000fe200008e0623 */
[----:B--2---:R-:W-:-:S04]  /*0fa0*/  ISETP.GE.U32.AND P0, PT, R42, R4, PT ;  /* 0x000000042a00720c */ /* 0x004fc80003f06070 */
[----:B------:R-:W-:-:S13]  /*0fb0*/  ISETP.GE.U32.AND.EX P0, PT, R43, R5, PT, P0 ;  /* 0x000000052b00720c */ /* 0x000fda0003f06100 */
[----:B------:R-:W-:Y:S05]  /*0fc0*/  @!P0 BRA `(.L_x_19) ;  /* 0xfffffff800cc8947 */ /* 0x000fea000383ffff */
[----:B------:R-:W-:Y:S05]  /*0fd0*/  BSYNC.RECONVERGENT B6 ;  /* 0x0000000000067941 */ /* 0x000fea0003800200 */
.L_x_13:
[----:B------:R-:W-:Y:S05]  /*0fe0*/  BSYNC.RECONVERGENT B7 ;  /* 0x0000000000077941 */ /* 0x000fea0003800200 */
.L_x_12:
[----:B------:R-:W-:Y:S02]  /*0ff0*/  R2UR UR4, R44 ;  /* 0x000000002c0472ca */ /* 0x000fe400000e0000 */
[----:B------:R-:W-:-:S13]  /*1000*/  R2UR UR5, R45 ;  /* 0x000000002d0572ca */ /* 0x000fda00000e0000 */
[----:B------:R-:W2:Y:S01]  /*1010*/  LDG.E.64 R6, desc[UR4][R26.64] ;  /* 0x000000041a067981 */ /* 0x000ea2000c1e1b00 */
[----:B------:R-:W-:Y:S01]  /*1020*/  BSSY.RECONVERGENT B0, `(.L_x_20) ;  /* 0x0000030000007945 */ /* 0x000fe20003800200 */
[----:B------:R-:W-:Y:S02]  /*1030*/  CS2R R8, SRZ ;  /* 0x0000000000087805 */ /* 0x000fe4000001ff00 */
[----:B--2---:R-:W-:-:S04]  /*1040*/  ISETP.NE.U32.AND P0, PT, R6, RZ, PT ;  /* 0x000000ff0600720c */ /* 0x004fc80003f05070 */
[----:B------:R-:W-:-:S13]  /*1050*/  ISETP.NE.AND.EX P0, PT, R7, RZ, PT, P0 ;  /* 0x000000ff0700720c */ /* 0x000fda0003f05300 */
[----:B------:R-:W-:Y:S05]  /*1060*/  @!P0 BRA `(.L_x_21) ;  /* 0x0000000000ac8947 */ /* 0x000fea0003800000 */
[----:B------:R-:W-:Y:S01]  /*1070*/  BSSY.RECONVERGENT B1, `(.L_x_22) ;  /* 0x0000027000017945 */ /* 0x000fe20003800200 */
[----:B------:R-:W-:Y:S02]  /*1080*/  IMAD.MOV.U32 R3, RZ, RZ, RZ ;  /* 0x000000ffff037224 */ /* 0x000fe400078e00ff */
[----:B------:R-:W-:-:S07]  /*1090*/  IMAD.MOV.U32 R0, RZ, RZ, RZ ;  /* 0x000000ffff007224 */ /* 0x000fce00078e00ff */
.L_x_23:
[----:B------:R-:W0:Y:S01]  /*10a0*/  LDCU.64 UR4, c[0x0][0x3d0] ;  /* 0x00007a00ff0477ac */ /* 0x000e220008000a00 */
[----:B------:R-:W-:Y:S02]  /*10b0*/  R2UR UR6, R44 ;  /* 0x000000002c0672ca */ /* 0x000fe400000e0000 */
[----:B------:R-:W-:Y:S02]  /*10c0*/  R2UR UR7, R45 ;  /* 0x000000002d0772ca */ /* 0x000fe400000e0000 */
[----:B0-----:R-:W-:-:S04]  /*10d0*/  LEA R8, P0, R34, UR4, 0x3 ;  /* 0x0000000422087c11 */ /* 0x001fc8000f8018ff */
[----:B------:R-:W-:Y:S01]  /*10e0*/  LEA.HI.X R9, R34, UR5, R35, 0x3, P0 ;  /* 0x0000000522097c11 */ /* 0x000fe200080f1c23 */
[----:B------:R-:W0:Y:S06]  /*10f0*/  LDCU.64 UR4, c[0x0][0x3c8] ;  /* 0x00007900ff0477ac */ /* 0x000e2c0008000a00 */
[----:B------:R-:W2:Y:S01]  /*1100*/  LDG.E.64 R4, desc[UR6][R8.64] ;  /* 0x0000000608047981 */ /* 0x000ea2000c1e1b00 */
[----:B------:R-:W1:Y:S01]  /*1110*/  LDCU.64 UR6, c[0x0][0x3a0] ;  /* 0x00007400ff0677ac */ /* 0x000e620008000a00 */
[----:B------:R-:W-:Y:S02]  /*1120*/  IADD3 R7, P1, PT, R36, R3, RZ ;  /* 0x0000000324077210 */ /* 0x000fe40007f3e0ff */
[----:B------:R-:W-:-:S02]  /*1130*/  R2UR UR8, R44 ;  /* 0x000000002c0872ca */ /* 0x000fc400000e0000 */
[----:B------:R-:W-:Y:S01]  /*1140*/  R2UR UR9, R45 ;  /* 0x000000002d0972ca */ /* 0x000fe200000e0000 */
[----:B------:R-:W-:Y:S01]  /*1150*/  IMAD.X R10, R37, 0x1, R0, P1 ;  /* 0x00000001250a7824 */ /* 0x000fe200008e0600 */
[----:B------:R-:W-:Y:S02]  /*1160*/  R2UR UR10, R44 ;  /* 0x000000002c0a72ca */ /* 0x000fe400000e0000 */
[----:B------:R-:W-:Y:S02]  /*1170*/  R2UR UR11, R45 ;  /* 0x000000002d0b72ca */ /* 0x000fe400000e0000 */
[----:B0-----:R-:W-:-:S04]  /*1180*/  LEA R6, P1, R7, UR4, 0x3 ;  /* 0x0000000407067c11 */ /* 0x001fc8000f8218ff */
[----:B------:R-:W-:-:S06]  /*1190*/  LEA.HI.X R7, R7, UR5, R10, 0x3, P1 ;  /* 0x0000000507077c11 */ /* 0x000fcc00088f1c0a */
[----:B------:R-:W3:Y:S01]  /*11a0*/  LDG.E.64 R6, desc[UR8][R6.64] ;  /* 0x0000000806067981 */ /* 0x000ee2000c1e1b00 */
[----:B--2---:R-:W-:-:S05]  /*11b0*/  IADD3 R11, P0, PT, R28, R4, RZ ;  /* 0x000000041c0b7210 */ /* 0x004fca0007f1e0ff */
[----:B------:R-:W-:Y:S01]  /*11c0*/  IMAD.X R12, RZ, RZ, R5, P0 ;  /* 0x000000ffff0c7224 */ /* 0x000fe200000e0605 */
[----:B-1----:R-:W-:-:S04]  /*11d0*/  LEA R4, P0, R11, UR6, 0x3 ;  /* 0x000000060b047c11 */ /* 0x002fc8000f8018ff */
[----:B------:R-:W-:-:S05]  /*11e0*/  LEA.HI.X R5, R11, UR7, R12, 0x3, P0 ;  /* 0x000000070b057c11 */ /* 0x000fca00080f1c0c */
[----:B------:R-:W3:Y:S01]  /*11f0*/  LDG.E.64 R8, desc[UR10][R4.64] ;  /* 0x0000000a04087981 */ /* 0x000ee2000c1e1b00 */
[C---:B------:R-:W-:Y:S02]  /*1200*/  R2UR UR4, R44.reuse ;  /* 0x000000002c0472ca */ /* 0x040fe400000e0000 */
[C---:B------:R-:W-:Y:S02]  /*1210*/  R2UR UR5, R45.reuse ;  /* 0x000000002d0572ca */ /* 0x040fe400000e0000 */
[----:B------:R-:W-:Y:S02]  /*1220*/  R2UR UR6, R44 ;  /* 0x000000002c0672ca */ /* 0x000fe400000e0000 */
[----:B------:R-:W-:Y:S01]  /*1230*/  R2UR UR7, R45 ;  /* 0x000000002d0772ca */ /* 0x000fe200000e0000 */
[----:B---3--:R-:W-:-:S08]  /*1240*/  DFMA R10, R6, R46, R8 ;  /* 0x0000002e060a722b */ /* 0x008fd00000000008 */
[----:B------:R0:W-:Y:S04]  /*1250*/  STG.E.64 desc[UR4][R4.64], R10 ;  /* 0x0000000a04007986 */ /* 0x0001e8000c101b04 */
[----:B------:R-:W2:Y:S01]  /*1260*/  LDG.E.64 R8, desc[UR6][R26.64] ;  /* 0x000000061a087981 */ /* 0x000ea2000c1e1b00 */
[----:B------:R-:W-:-:S05]  /*1270*/  IADD3 R3, P0, PT, R3, 0x1, RZ ;  /* 0x0000000103037810 */ /* 0x000fca0007f1e0ff */
[----:B------:R-:W-:Y:S01]  /*1280*/  IMAD.X R0, RZ, RZ, R0, P0 ;  /* 0x000000ffff007224 */ /* 0x000fe200000e0600 */
[----:B------:R-:W-:-:S05]  /*1290*/  IADD3 R34, P1, PT, R34, 0x1, RZ ;  /* 0x0000000122227810 */ /* 0x000fca0007f3e0ff */
[----:B------:R-:W-:Y:S01]  /*12a0*/  IMAD.X R35, RZ, RZ, R35, P1 ;  /* 0x000000ffff237224 */ /* 0x000fe200008e0623 */
[----:B--2---:R-:W-:-:S04]  /*12b0*/  ISETP.GE.U32.AND P0, PT, R3, R8, PT ;  /* 0x000000080300720c */ /* 0x004fc80003f06070 */
[----:B------:R-:W-:-:S13]  /*12c0*/  ISETP.GE.U32.AND.EX P0, PT, R0, R9, PT, P0 ;  /* 0x000000090000720c */ /* 0x000fda0003f06100 */
[----:B0-----:R-:W-:Y:S05]  /*12d0*/  @!P0 BRA `(.L_x_23) ;  /* 0xfffffffc00708947 */ /* 0x001fea000383ffff */
[----:B------:R-:W-:Y:S05]  /*12e0*/  BSYNC.RECONVERGENT B1 ;  /* 0x0000000000017941 */ /* 0x000fea0003800200 */
.L_x_22:
[----:B------:R-:W-:Y:S02]  /*12f0*/  R2UR UR4, R44 ;  /* 0x000000002c0472ca */ /* 0x000fe400000e0000 */
[----:B------:R-:W-:-:S13]  /*1300*/  R2UR UR5, R45 ;  /* 0x000000002d0572ca */ /* 0x000fda00000e0000 */
[----:B------:R0:W5:Y:S02]  /*1310*/  LDG.E.64 R4, desc[UR4][R24.64] ;  /* 0x0000000418047981 */ /* 0x000164000c1e1b00 */
.L_x_21:
[----:B------:R-:W-:Y:S05]  /*1320*/  BSYNC.RECONVERGENT B0 ;  /* 0x0000000000007941 */ /* 0x000fea0003800200 */
.L_x_20:
[----:B------:R-:W-:Y:S02]  /*1330*/  IADD3 R40, P0, PT, R40, 0x1, RZ ;  /* 0x0000000128287810 */ /* 0x000fe40007f1e0ff */
[----:B------:R-:W-:Y:S02]  /*1340*/  IADD3 R36, P1, PT, R36, R8, RZ ;  /* 0x0000000824247210 */ /* 0x000fe40007f3e0ff */
[-C--:B-----5:R-:W-:Y:S01]  /*1350*/  IADD3 R38, P2, PT, R38, R4.reuse, RZ ;  /* 0x0000000426267210 */ /* 0x0a0fe20007f5e0ff */
[----:B------:R-:W-:Y:S01]  /*1360*/  IMAD.X R41, RZ, RZ, R41, P0 ;  /* 0x000000ffff297224 */ /* 0x000fe200000e0629 */
[----:B------:R-:W-:Y:S01]  /*1370*/  ISETP.GE.U32.AND P0, PT, R40, R4, PT ;  /* 0x000000042800720c */ /* 0x000fe20003f06070 */
[----:B------:R-:W-:Y:S02]  /*1380*/  IMAD.X R37, R37, 0x1, R9, P1 ;  /* 0x0000000125257824 */ /* 0x000fe400008e0609 */
[----:B------:R-:W-:Y:S01]  /*1390*/  IMAD.X R39, R39, 0x1, R5, P2 ;  /* 0x0000000127277824 */ /* 0x000fe200010e0605 */
[----:B------:R-:W-:-:S13]  /*13a0*/  ISETP.GE.U32.AND.EX P0, PT, R41, R5, PT, P0 ;  /* 0x000000052900720c */ /* 0x000fda0003f06100 */
[----:B------:R-:W-:Y:S05]  /*13b0*/  @!P0 BRA `(.L_x_24) ;  /* 0xfffffff000008947 */ /* 0x000fea000383ffff */
.L_x_2:
[----:B------:R-:W-:Y:S05]  /*13c0*/  BSYNC.RECONVERGENT B9 ;  /* 0x0000000000097941 */ /* 0x000fea0003800200 */
.L_x_1:
[----:B------:R-:W1:Y:S01]  /*13d0*/  LDCU.64 UR4, c[0x0][0x398] ;  /* 0x00007300ff0477ac */ /* 0x000e620008000a00 */
[----:B------:R-:W-:-:S05]  /*13e0*/  IADD3 R32, P0, PT, R32, 0x1, RZ ;  /* 0x0000000120207810 */ /* 0x000fca0007f1e0ff */
[----:B------:R-:W-:Y:S01]  /*13f0*/  IMAD.X R33, RZ, RZ, R33, P0 ;  /* 0x000000ffff217224 */ /* 0x000fe200000e0621 */
[----:B-1----:R-:W-:-:S04]  /*1400*/  ISETP.NE.U32.AND P0, PT, R32, UR4, PT ;  /* 0x0000000420007c0c */ /* 0x002fc8000bf05070 */
[----:B------:R-:W-:-:S13]  /*1410*/  ISETP.NE.AND.EX P0, PT, R33, UR5, PT, P0 ;  /* 0x0000000521007c0c */ /* 0x000fda000bf05300 */
[----:B------:R-:W-:Y:S05]  /*1420*/  @P0 BRA `(.L_x_25) ;  /* 0xffffffec007c0947 */ /* 0x000fea000383ffff */
[----:B------:R-:W-:Y:S05]  /*1430*/  EXIT ;  /* 0x000000000000794d */ /* 0x000fea0003800000 */
.L_x_26:
[----:B------:R-:W-:-:S00]  /*1440*/  BRA `(.L_x_26) ;  /* 0xfffffffc00fc7947 */ /* 0x000fc0000383ffff */
[----:B------:R-:W-:-:S00]  /*1450*/  NOP ;  /* 0x0000000000007918 */ /* 0x000fc00000000000 */
        /* <DEDUP_REMOVED lines=10> */
.L_x_38:


//--------------------- .text._ZN4micm4cuda22AddForcingTerms_kernelEPdS1_S1_iiiPmS2_S2_S2_S1_ --------------------------
	.section	.text._ZN4micm4cuda22AddForcingTerms_kernelEPdS1_S1_iiiPmS2_S2_S2_S1_,"ax",@progbits
	.align	128
        .global         _ZN4micm4cuda22AddForcingTerms_kernelEPdS1_S1_iiiPmS2_S2_S2_S1_
        .type           _ZN4micm4cuda22AddForcingTerms_kernelEPdS1_S1_iiiPmS2_S2_S2_S1_,@function
        .size           _ZN4micm4cuda22AddForcingTerms_kernelEPdS1_S1_iiiPmS2_S2_S2_S1_,(.L_x_39 - _ZN4micm4cuda22AddForcingTerms_kernelEPdS1_S1_iiiPmS2_S2_S2_S1_)
        .other          _ZN4micm4cuda22AddForcingTerms_kernelEPdS1_S1_iiiPmS2_S2_S2_S1_,@"STO_CUDA_ENTRY STV_DEFAULT"
_ZN4micm4cuda22AddForcingTerms_kernelEPdS1_S1_iiiPmS2_S2_S2_S1_:
.text._ZN4micm4cuda22AddForcingTerms_kernelEPdS1_S1_iiiPmS2_S2_S2_S1_:
[----:B------:R-:W-:Y:S01]  /*0000*/  LDC R1, c[0x0][0x37c] ;  /* 0x0000df00ff017b82 */ /* 0x000fe20000000800 */
[----:B------:R-:W0:Y:S07]  /*0010*/  S2R R3, SR_TID.X ;  /* 0x0000000000037919 */ /* 0x000e2e0000002100 */
[----:B------:R-:W0:Y:S01]  /*0020*/  S2UR UR4, SR_CTAID.X ;  /* 0x00000000000479c3 */ /* 0x000e220000002500 */
[----:B------:R-:W1:Y:S07]  /*0030*/  LDCU UR5, c[0x0][0x398] ;  /* 0x00007300ff0577ac */ /* 0x000e6e0008000800 */
[----:B------:R-:W0:Y:S01]  /*0040*/  LDC R0, c[0x0][0x360] ;  /* 0x0000d800ff007b82 */ /* 0x000e220000000800 */
[----:B-1----:R-:W-:Y:S01]  /*0050*/  USHF.R.S32.HI UR8, URZ, 0x1f, UR5 ;  /* 0x0000001fff087899 */ /* 0x002fe20008011405 */
[----:B0-----:R-:W-:-:S05]  /*0060*/  IMAD R0, R0, UR4, R3 ;  /* 0x0000000400007c24 */ /* 0x001fca000f8e0203 */
[----:B------:R-:W-:-:S04]  /*0070*/  ISETP.GE.U32.AND P0, PT, R0, UR5, PT ;  /* 0x0000000500007c0c */ /* 0x000fc8000bf06070 */
[----:B------:R-:W-:-:S13]  /*0080*/  ISETP.GE.U32.AND.EX P0, PT, RZ, UR8, PT, P0 ;  /* 0x00000008ff007c0c */ /* 0x000fda000bf06100 */
[----:B------:R-:W-:Y:S05]  /*0090*/  @P0 EXIT ;  /* 0x000000000000094d */ /* 0x000fea0003800000 */
[----:B------:R-:W0:Y:S02]  /*00a0*/  LDCU UR4, c[0x0][0x39c] ;  /* 0x00007380ff0477ac */ /* 0x000e240008000800 */
[----:B0-----:R-:W-:-:S13]  /*00b0*/  ISETP.NE.AND P0, PT, RZ, UR4, PT ;  /* 0x00000004ff007c0c */ /* 0x001fda000bf05270 */
[----:B------:R-:W-:Y:S05]  /*00c0*/  @!P0 EXIT ;  /* 0x000000000000894d */ /* 0x000fea0003800000 */
[----:B------:R-:W-:Y:S02]  /*00d0*/  CS2R R2, SRZ ;  /* 0x0000000000027805 */ /* 0x000fe4000001ff00 */
[----:B------:R-:W-:Y:S02]  /*00e0*/  CS2R R4, SRZ ;  /* 0x0000000000047805 */ /* 0x000fe4000001ff00 */
[----:B------:R-:W-:Y:S02]  /*00f0*/  CS2R R6, SRZ ;  /* 0x0000000000067805 */ /* 0x000fe4000001ff00 */
[----:B------:R-:W-:Y:S01]  /*0100*/  CS2R R8, SRZ ;  /* 0x0000000000087805 */ /* 0x000fe2000001ff00 */
[----:B------:R-:W0:Y:S01]  /*0110*/  LDCU.64 UR6, c[0x0][0x358] ;  /* 0x00006b00ff0677ac */ /* 0x000e220008000a00 */
[----:B------:R-:W-:-:S05]  /*0120*/  NOP ;  /* 0x0000000000007918 */ /* 0x000fca0000000000 */
.L_x_36:
[----:B0-----:R-:W1:Y:S01]  /*0130*/  LDC.64 R10, c[0x0][0x3a8] ;  /* 0x0000ea00ff0a7b82 */ /* 0x001e620000000a00 */
[----:B------:R-:W2:Y:S01]  /*0140*/  LDCU.64 UR4, c[0x0][0x380] ;  /* 0x00007000ff0477ac */ /* 0x000ea20008000a00 */
[----:B------:R-:W-:Y:S02]  /*0150*/  IMAD.MOV.U32 R12, RZ, RZ, R0 ;  /* 0x000000ffff0c7224 */ /* 0x000fe400078e0000 */
[----:B------:R-:W-:-:S04]  /*0160*/  IMAD.MOV.U32 R13, RZ, RZ, RZ ;  /* 0x000000ffff0d7224 */ /* 0x000fc800078e00ff */
[----:B------:R-:W3:Y:S01]  /*0170*/  LDC R31, c[0x0][0x398] ;  /* 0x0000e600ff1f7b82 */ /* 0x000ee20000000800 */
[----:B-1----:R-:W-:-:S04]  /*0180*/  LEA R10, P0, R2, R10, 0x3 ;  /* 0x0000000a020a7211 */ /* 0x002fc800078018ff */
[----:B------:R-:W-:Y:S01]  /*0190*/  LEA.HI.X R11, R2, R11, R3, 0x3, P0 ;  /* 0x0000000b020b7211 */ /* 0x000fe200000f1c03 */
[----:B---3--:R-:W-:-:S04]  /*01a0*/  IMAD R19, R3, R31, RZ ;  /* 0x0000001f03137224 */ /* 0x008fc800078e02ff */
[----:B0-----:R-:W3:Y:S01]  /*01b0*/  LDG.E.64 R14, desc[UR6][R10.64] ;  /* 0x000000060a0e7981 */ /* 0x001ee2000c1e1b00 */
[----:B------:R-:W-:-:S04]  /*01c0*/  IMAD.WIDE.U32 R16, R2, R31, R12 ;  /* 0x0000001f02107225 */ /* 0x000fc800078e000c */
[----:B------:R-:W-:Y:S01]  /*01d0*/  IMAD R19, R2, UR8, R19 ;  /* 0x0000000802137c24 */ /* 0x000fe2000f8e0213 */
[----:B--2---:R-:W-:-:S03]  /*01e0*/  LEA R20, P0, R16, UR4, 0x3 ;  /* 0x0000000410147c11 */ /* 0x004fc6000f8018ff */
[----:B------:R-:W-:-:S05]  /*01f0*/  IMAD.IADD R17, R17, 0x1, R19 ;  /* 0x0000000111117824 */ /* 0x000fca00078e0213 */
[----:B------:R-:W-:-:S06]  /*0200*/  LEA.HI.X R21, R16, UR5, R17, 0x3, P0 ;  /* 0x0000000510157c11 */ /* 0x000fcc00080f1c11 */
[----:B------:R-:W5:Y:S01]  /*0210*/  LDG.E.64 R20, desc[UR6][R20.64] ;  /* 0x0000000614147981 */ /* 0x000f62000c1e1b00 */
[----:B---3--:R-:W-:-:S04]  /*0220*/  ISETP.NE.U32.AND P0, PT, R14, RZ, PT ;  /* 0x000000ff0e00720c */ /* 0x008fc80003f05070 */
[----:B------:R-:W-:-:S13]  /*0230*/  ISETP.NE.AND.EX P0, PT, R15, RZ, PT, P0 ;  /* 0x000000ff0f00720c */ /* 0x000fda0003f05300 */
[----:B------:R-:W-:Y:S05]  /*0240*/  @!P0 BRA `(.L_x_27) ;  /* 0x0000000c00208947 */ /* 0x000fea0003800000 */
[----:B------:R-:W-:Y:S01]  /*0250*/  ISETP.GE.U32.AND P1, PT, R14, 0x8, PT ;  /* 0x000000080e00780c */ /* 0x000fe20003f26070 */
[----:B------:R-:W-:Y:S02]  /*0260*/  IMAD.MOV.U32 R33, RZ, RZ, RZ ;  /* 0x000000ffff217224 */ /* 0x000fe400078e00ff */
[----:B------:R-:W-:Y:S01]  /*0270*/  IMAD.MOV.U32 R30, RZ, RZ, RZ ;  /* 0x000000ffff1e7224 */ /* 0x000fe200078e00ff */
[----:B------:R-:W-:-:S13]  /*0280*/  ISETP.GE.U32.AND.EX P1, PT, R15, RZ, PT, P1 ;  /* 0x000000ff0f00720c */ /* 0x000fda0003f26110 */
[----:B------:R-:W-:Y:S05]  /*0290*/  @!P1 BRA `(.L_x_28) ;  /* 0x0000000400709947 */ /* 0x000fea0003800000 */
[----:B------:R-:W0:Y:S01]  /*02a0*/  LDC.64 R16, c[0x0][0x3b0] ;  /* 0x0000ec00ff107b82 */ /* 0x000e220000000a00 */
[----:B------:R-:W-:Y:S01]  /*02b0*/  LOP3.LUT R33, R14, 0xfffffff8, RZ, 0xc0, !PT ;  /* 0xfffffff80e217812 */ /* 0x000fe200078ec0ff */
[--C-:B------:R-:W-:Y:S01]  /*02c0*/  IMAD.MOV.U32 R30, RZ, RZ, R15.reuse ;  /* 0x000000ffff1e7224 */ /* 0x100fe200078e000f */
[----:B------:R-:W1:Y:S01]  /*02d0*/  LDCU.64 UR4, c[0x0][0x388] ;  /* 0x00007100ff0477ac */ /* 0x000e620008000a00 */
[----:B------:R-:W-:Y:S02]  /*02e0*/  IMAD.MOV.U32 R32, RZ, RZ, R15 ;  /* 0x000000ffff207224 */ /* 0x000fe400078e000f */
[----:B------:R-:W-:Y:S01]  /*02f0*/  IMAD.MOV.U32 R34, RZ, RZ, R33 ;  /* 0x000000ffff227224 */ /* 0x000fe200078e0021 */
[----:B0-----:R-:W-:-:S04]  /*0300*/  LEA R16, P1, R8, R16, 0x3 ;  /* 0x0000001008107211 */ /* 0x001fc800078218ff */
[----:B------:R-:W-:Y:S02]  /*0310*/  IADD3 R16, P2, PT, R16, 0x20, RZ ;  /* 0x0000002010107810 */ /* 0x000fe40007f5e0ff */
[----:B------:R-:W-:-:S05]  /*0320*/  LEA.HI.X R17, R8, R17, R9, 0x3, P1 ;  /* 0x0000001108117211 */ /* 0x000fca00008f1c09 */
[----:B-1----:R-:W-:-:S07]  /*0330*/  IMAD.X R17, RZ, RZ, R17, P2 ;  /* 0x000000ffff117224 */ /* 0x002fce00010e0611 */
.L_x_29:
[----:B------:R-:W2:Y:S01]  /*0340*/  LDG.E.64 R22, desc[UR6][R16.64+-0x20] ;  /* 0xffffe00610167981 */ /* 0x000ea2000c1e1b00 */
[----:B------:R-:W2:Y:S03]  /*0350*/  LDC R31, c[0x0][0x398] ;  /* 0x0000e600ff1f7b82 */ /* 0x000ea60000000800 */
[----:B------:R-:W3:Y:S04]  /*0360*/  LDG.E.64 R18, desc[UR6][R16.64+-0x18] ;  /* 0xffffe80610127981 */ /* 0x000ee8000c1e1b00 */
[----:B------:R-:W4:Y:S01]  /*0370*/  LDG.E.64 R28, desc[UR6][R16.64+-0x10] ;  /* 0xfffff006101c7981 */ /* 0x000f22000c1e1b00 */
[----:B------:R-:W-:Y:S02]  /*0380*/  IMAD.MOV.U32 R12, RZ, RZ, R0 ;  /* 0x000000ffff0c7224 */ /* 0x000fe400078e0000 */
[----:B------:R-:W-:-:S02]  /*0390*/  IMAD.MOV.U32 R13, RZ, RZ, RZ ;  /* 0x000000ffff0d7224 */ /* 0x000fc400078e00ff */
[----:B--2---:R-:W-:-:S04]  /*03a0*/  IMAD R23, R23, R31, RZ ;  /* 0x0000001f17177224 */ /* 0x004fc800078e02ff */
[C---:B------:R-:W-:Y:S02]  /*03b0*/  IMAD R25, R22.reuse, UR8, R23 ;  /* 0x0000000816197c24 */ /* 0x040fe4000f8e0217 */
[-C--:B---3--:R-:W-:Y:S02]  /*03c0*/  IMAD R19, R19, R31.reuse, RZ ;  /* 0x0000001f13137224 */ /* 0x088fe400078e02ff */
[----:B------:R-:W-:-:S04]  /*03d0*/  IMAD.WIDE.U32 R22, R22, R31, R12 ;  /* 0x0000001f16167225 */ /* 0x000fc800078e000c */
[----:B------:R-:W-:Y:S01]  /*03e0*/  IMAD R27, R18, UR8, R19 ;  /* 0x00000008121b7c24 */ /* 0x000fe2000f8e0213 */
[----:B------:R-:W-:Y:S01]  /*03f0*/  LEA R24, P1, R22, UR4, 0x3 ;  /* 0x0000000416187c11 */ /* 0x000fe2000f8218ff */
[----:B------:R-:W-:Y:S02]  /*0400*/  IMAD.IADD R23, R23, 0x1, R25 ;  /* 0x0000000117177824 */ /* 0x000fe400078e0219 */
[----:B------:R-:W-:-:S03]  /*0410*/  IMAD.WIDE.U32 R18, R18, R31, R12 ;  /* 0x0000001f12127225 */ /* 0x000fc600078e000c */
[----:B------:R-:W-:Y:S01]  /*0420*/  LEA.HI.X R25, R22, UR5, R23, 0x3, P1 ;  /* 0x0000000516197c11 */ /* 0x000fe200088f1c17 */
[----:B------:R-:W-:Y:S01]  /*0430*/  IMAD.IADD R19, R19, 0x1, R27 ;  /* 0x0000000113137824 */ /* 0x000fe200078e021b */
[----:B------:R-:W-:Y:S01]  /*0440*/  LEA R36, P1, R18, UR4, 0x3 ;  /* 0x0000000412247c11 */ /* 0x000fe2000f8218ff */
[----:B----4-:R-:W-:-:S03]  /*0450*/  IMAD R23, R29, R31, RZ ;  /* 0x0000001f1d177224 */ /* 0x010fc600078e02ff */
[----:B------:R-:W-:Y:S01]  /*0460*/  LEA.HI.X R37, R18, UR5, R19, 0x3, P1 ;  /* 0x0000000512257c11 */ /* 0x000fe200088f1c13 */
[----:B------:R-:W2:Y:S04]  /*0470*/  LDG.E.64 R24, desc[UR6][R24.64] ;  /* 0x0000000618187981 */ /* 0x000ea8000c1e1b00 */
[----:B------:R-:W3:Y:S01]  /*0480*/  LDG.E.64 R18, desc[UR6][R16.64+-0x8] ;  /* 0xfffff80610127981 */ /* 0x000ee2000c1e1b00 */
[C---:B------:R-:W-:Y:S02]  /*0490*/  IMAD R27, R28.reuse, UR8, R23 ;  /* 0x000000081c1b7c24 */ /* 0x040fe4000f8e0217 */
[----:B------:R-:W-:Y:S01]  /*04a0*/  IMAD.WIDE.U32 R28, R28, R31, R12 ;  /* 0x0000001f1c1c7225 */ /* 0x000fe200078e000c */
[----:B------:R-:W4:Y:S03]  /*04b0*/  LDG.E.64 R22, desc[UR6][R36.64] ;  /* 0x0000000624167981 */ /* 0x000f26000c1e1b00 */
[----:B------:R-:W-:Y:S01]  /*04c0*/  IMAD.IADD R27, R29, 0x1, R27 ;  /* 0x000000011d1b7824 */ /* 0x000fe200078e021b */
[----:B------:R-:W-:-:S04]  /*04d0*/  LEA R26, P1, R28, UR4, 0x3 ;  /* 0x000000041c1a7c11 */ /* 0x000fc8000f8218ff */
[----:B------:R-:W-:Y:S02]  /*04e0*/  LEA.HI.X R27, R28, UR5, R27, 0x3, P1 ;  /* 0x000000051c1b7c11 */ /* 0x000fe400088f1c1b */
[----:B------:R-:W4:Y:S04]  /*04f0*/  LDG.E.64 R28, desc[UR6][R16.64] ;  /* 0x00000006101c7981 */ /* 0x000f28000c1e1b00 */
[----:B------:R-:W4:Y:S01]  /*0500*/  LDG.E.64 R26, desc[UR6][R26.64] ;  /* 0x000000061a1a7981 */ /* 0x000f22000c1e1b00 */
[----:B--2--5:R-:W-:Y:S01]  /*0510*/  DMUL R24, R24, R20 ;  /* 0x0000001418187228 */ /* 0x024fe20000000000 */
[----:B---3--:R-:W-:-:S04]  /*0520*/  IMAD R19, R19, R31, RZ ;  /* 0x0000001f13137224 */ /* 0x008fc800078e02ff */
[----:B------:R-:W-:-:S03]  /*0530*/  IMAD R21, R18, UR8, R19 ;  /* 0x0000000812157c24 */ /* 0x000fc6000f8e0213 */
[----:B----4-:R-:W-:Y:S01]  /*0540*/  DMUL R22, R24, R22 ;  /* 0x0000001618167228 */ /* 0x010fe20000000000 */
[----:B------:R-:W-:Y:S01]  /*0550*/  IMAD.WIDE.U32 R18, R18, R31, R12 ;  /* 0x0000001f12127225 */ /* 0x000fe200078e000c */
[----:B------:R-:W2:Y:S03]  /*0560*/  LDG.E.64 R24, desc[UR6][R16.64+0x10] ;  /* 0x0000100610187981 */ /* 0x000ea6000c1e1b00 */
[----:B------:R-:W-:Y:S01]  /*0570*/  IMAD.IADD R19, R19, 0x1, R21 ;  /* 0x0000000113137824 */ /* 0x000fe200078e0215 */
[----:B------:R-:W-:-:S04]  /*0580*/  LEA R20, P1, R18, UR4, 0x3 ;  /* 0x0000000412147c11 */ /* 0x000fc8000f8218ff */
[----:B------:R-:W-:Y:S01]  /*0590*/  LEA.HI.X R21, R18, UR5, R19, 0x3, P1 ;  /* 0x0000000512157c11 */ /* 0x000fe200088f1c13 */
[----:B------:R-:W-:-:S04]  /*05a0*/  IMAD R19, R29, R31, RZ ;  /* 0x0000001f1d137224 */ /* 0x000fc800078e02ff */
[C---:B------:R-:W-:Y:S01]  /*05b0*/  IMAD R19, R28.reuse, UR8, R19 ;  /* 0x000000081c137c24 */ /* 0x040fe2000f8e0213 */
[----:B------:R-:W3:Y:S01]  /*05c0*/  LDG.E.64 R20, desc[UR6][R20.64] ;  /* 0x0000000614147981 */ /* 0x000ee2000c1e1b00 */
[----:B------:R-:W-:-:S04]  /*05d0*/  IMAD.WIDE.U32 R28, R28, R31, R12 ;  /* 0x0000001f1c1c7225 */ /* 0x000fc800078e000c */
[----:B------:R-:W-:Y:S01]  /*05e0*/  IMAD.IADD R19, R29, 0x1, R19 ;  /* 0x000000011d137824 */ /* 0x000fe200078e0213 */
[----:B------:R-:W-:-:S04]  /*05f0*/  LEA R18, P1, R28, UR4, 0x3 ;  /* 0x000000041c127c11 */ /* 0x000fc8000f8218ff */
[----:B------:R-:W-:Y:S02]  /*0600*/  LEA.HI.X R19, R28, UR5, R19, 0x3, P1 ;  /* 0x000000051c137c11 */ /* 0x000fe400088f1c13 */
[----:B------:R-:W4:Y:S04]  /*0610*/  LDG.E.64 R28, desc[UR6][R16.64+0x8] ;  /* 0x00000806101c7981 */ /* 0x000f28000c1e1b00 */
[----:B------:R-:W4:Y:S01]  /*0620*/  LDG.E.64 R18, desc[UR6][R18.64] ;  /* 0x0000000612127981 */ /* 0x000f22000c1e1b00 */
[----:B------:R-:W-:-:S03]  /*0630*/  DMUL R26, R22, R26 ;  /* 0x0000001a161a7228 */ /* 0x000fc60000000000 */
[----:B------:R-:W4:Y:S05]  /*0640*/  LDG.E.64 R22, desc[UR6][R16.64+0x18] ;  /* 0x0000180610167981 */ /* 0x000f2a000c1e1b00 */
[----:B---3--:R-:W-:Y:S01]  /*0650*/  DMUL R26, R26, R20 ;  /* 0x000000141a1a7228 */ /* 0x008fe20000000000 */
[-C--:B--2---:R-:W-:Y:S02]  /*0660*/  IMAD R21, R25, R31.reuse, RZ ;  /* 0x0000001f19157224 */ /* 0x084fe400078e02ff */
[----:B----4-:R-:W-:-:S04]  /*0670*/  IMAD R29, R29, R31, RZ ;  /* 0x0000001f1d1d7224 */ /* 0x010fc800078e02ff */
[C---:B------:R-:W-:Y:S02]  /*0680*/  IMAD R35, R28.reuse, UR8, R29 ;  /* 0x000000081c237c24 */ /* 0x040fe4000f8e021d */
[----:B------:R-:W-:Y:S01]  /*0690*/  IMAD.WIDE.U32 R28, R28, R31, R12 ;  /* 0x0000001f1c1c7225 */ /* 0x000fe200078e000c */
[----:B------:R-:W-:-:S03]  /*06a0*/  DMUL R26, R26, R18 ;  /* 0x000000121a1a7228 */ /* 0x000fc60000000000 */
[----:B------:R-:W-:Y:S01]  /*06b0*/  IMAD R21, R24, UR8, R21 ;  /* 0x0000000818157c24 */ /* 0x000fe2000f8e0215 */
[----:B------:R-:W-:Y:S01]  /*06c0*/  LEA R18, P1, R28, UR4, 0x3 ;  /* 0x000000041c127c11 */ /* 0x000fe2000f8218ff */
[----:B------:R-:W-:Y:S02]  /*06d0*/  IMAD.IADD R19, R29, 0x1, R35 ;  /* 0x000000011d137824 */ /* 0x000fe400078e0223 */
[----:B------:R-:W-:-:S03]  /*06e0*/  IMAD.WIDE.U32 R24, R24, R31, R12 ;  /* 0x0000001f18187225 */ /* 0x000fc600078e000c */
[----:B------:R-:W-:Y:S01]  /*06f0*/  LEA.HI.X R19, R28, UR5, R19, 0x3, P1 ;  /* 0x000000051c137c11 */ /* 0x000fe200088f1c13 */
[----:B------:R-:W-:Y:S01]  /*0700*/  IMAD.IADD R21, R25, 0x1, R21 ;  /* 0x0000000119157824 */ /* 0x000fe200078e0215 */
[----:B------:R-:W-:-:S04]  /*0710*/  LEA R28, P1, R24, UR4, 0x3 ;  /* 0x00000004181c7c11 */ /* 0x000fc8000f8218ff */
[----:B------:R-:W-:Y:S01]  /*0720*/  LEA.HI.X R29, R24, UR5, R21, 0x3, P1 ;  /* 0x00000005181d7c11 */ /* 0x000fe200088f1c15 */
[-C--:B------:R-:W-:Y:S01]  /*0730*/  IMAD R21, R23, R31.reuse, RZ ;  /* 0x0000001f17157224 */ /* 0x080fe200078e02ff */
[----:B------:R-:W2:Y:S03]  /*0740*/  LDG.E.64 R18, desc[UR6][R18.64] ;  /* 0x0000000612127981 */ /* 0x000ea6000c1e1b00 */
[C---:B------:R-:W-:Y:S01]  /*0750*/  IMAD R21, R22.reuse, UR8, R21 ;  /* 0x0000000816157c24 */ /* 0x040fe2000f8e0215 */
[----:B------:R-:W3:Y:S01]  /*0760*/  LDG.E.64 R28, desc[UR6][R28.64] ;  /* 0x000000061c1c7981 */ /* 0x000ee2000c1e1b00 */
[----:B------:R-:W-:-:S04]  /*0770*/  IMAD.WIDE.U32 R22, R22, R31, R12 ;  /* 0x0000001f16167225 */ /* 0x000fc800078e000c */
[----:B------:R-:W-:Y:S01]  /*0780*/  IMAD.IADD R21, R23, 0x1, R21 ;  /* 0x0000000117157824 */ /* 0x000fe200078e0215 */
[----:B------:R-:W-:-:S04]  /*0790*/  LEA R24, P1, R22, UR4, 0x3 ;  /* 0x0000000416187c11 */ /* 0x000fc8000f8218ff */
[----:B------:R-:W-:-:S06]  /*07a0*/  LEA.HI.X R25, R22, UR5, R21, 0x3, P1 ;  /* 0x0000000516197c11 */ /* 0x000fcc00088f1c15 */
[----:B------:R-:W4:Y:S01]  /*07b0*/  LDG.E.64 R24, desc[UR6][R24.64] ;  /* 0x0000000618187981 */ /* 0x000f22000c1e1b00 */
[----:B------:R-:W-:-:S04]  /*07c0*/  IADD3 R34, P1, PT, R34, -0x8, RZ ;  /* 0xfffffff822227810 */ /* 0x000fc80007f3e0ff */
[----:B------:R-:W-:Y:S02]  /*07d0*/  IADD3.X R32, PT, PT, R32, -0x1, RZ, P1, !PT ;  /* 0xffffffff20207810 */ /* 0x000fe40000ffe4ff */
[----:B------:R-:W-:-:S04]  /*07e0*/  ISETP.NE.U32.AND P1, PT, R34, RZ, PT ;  /* 0x000000ff2200720c */ /* 0x000fc80003f25070 */
[----:B------:R-:W-:Y:S02]  /*07f0*/  ISETP.NE.AND.EX P1, PT, R32, RZ, PT, P1 ;  /* 0x000000ff2000720c */ /* 0x000fe40003f25310 */
[----:B------:R-:W-:-:S05]  /*0800*/  IADD3 R16, P2, PT, R16, 0x40, RZ ;  /* 0x0000004010107810 */ /* 0x000fca0007f5e0ff */
[----:B------:R-:W-:Y:S01]  /*0810*/  IMAD.X R17, RZ, RZ, R17, P2 ;  /* 0x000000ffff117224 */ /* 0x000fe200010e0611 */
[----:B--2---:R-:W-:-:S08]  /*0820*/  DMUL R26, R26, R18 ;  /* 0x000000121a1a7228 */ /* 0x004fd00000000000 */
[----:B---3--:R-:W-:-:S08]  /*0830*/  DMUL R26, R26, R28 ;  /* 0x0000001c1a1a7228 */ /* 0x008fd00000000000 */
[----:B----4-:R-:W-:Y:S01]  /*0840*/  DMUL R20, R26, R24 ;  /* 0x000000181a147228 */ /* 0x010fe20000000000 */
[----:B------:R-:W-:Y:S10]  /*0850*/  @P1 BRA `(.L_x_29) ;  /* 0xfffffff800b81947 */ /* 0x000ff4000383ffff */
.L_x_28:
[----:B------:R-:W-:-:S04]  /*0860*/  LOP3.LUT R16, R14, 0x7, RZ, 0xc0, !PT ;  /* 0x000000070e107812 */ /* 0x000fc800078ec0ff */
[----:B------:R-:W-:-:S04]  /*0870*/  ISETP.NE.U32.AND P1, PT, R16, RZ, PT ;  /* 0x000000ff1000720c */ /* 0x000fc80003f25070 */
[----:B------:R-:W-:-:S13]  /*0880*/  ISETP.NE.AND.EX P1, PT, RZ, RZ, PT, P1 ;  /* 0x000000ffff00720c */ /* 0x000fda0003f25310 */
[----:B------:R-:W-:Y:S05]  /*0890*/  @!P1 BRA `(.L_x_27) ;  /* 0x00000004008c9947 */ /* 0x000fea0003800000 */
[----:B------:R-:W-:-:S04]  /*08a0*/  ISETP.GE.U32.AND P1, PT, R16, 0x4, PT ;  /* 0x000000041000780c */ /* 0x000fc80003f26070 */
[----:B------:R-:W-:-:S13]  /*08b0*/  ISETP.GE.U32.AND.EX P1, PT, RZ, RZ, PT, P1 ;  /* 0x000000ffff00720c */ /* 0x000fda0003f26110 */
[----:B------:R-:W-:Y:S05]  /*08c0*/  @!P1 BRA `(.L_x_30) ;  /* 0x0000000000b09947 */ /* 0x000fea0003800000 */
[----:B------:R-:W0:Y:S01]  /*08d0*/  LDC.64 R34, c[0x0][0x3b0] ;  /* 0x0000ec00ff227b82 */ /* 0x000e220000000a00 */
[----:B------:R-:W-:Y:S01]  /*08e0*/  IADD3 R16, P1, PT, R8, R33, RZ ;  /* 0x0000002108107210 */ /* 0x000fe20007f3e0ff */
[----:B------:R-:W1:Y:S04]  /*08f0*/  LDCU.64 UR4, c[0x0][0x388] ;  /* 0x00007100ff0477ac */ /* 0x000e680008000a00 */
[----:B------:R-:W-:Y:S01]  /*0900*/  IMAD.X R17, R9, 0x1, R30, P1 ;  /* 0x0000000109117824 */ /* 0x000fe200008e061e */
[----:B0-----:R-:W-:-:S04]  /*0910*/  LEA R34, P1, R16, R34, 0x3 ;  /* 0x0000002210227211 */ /* 0x001fc800078218ff */
[----:B------:R-:W-:-:S05]  /*0920*/  LEA.HI.X R35, R16, R35, R17, 0x3, P1 ;  /* 0x0000002310237211 */ /* 0x000fca00008f1c11 */
[----:B------:R-:W2:Y:S04]  /*0930*/  LDG.E.64 R26, desc[UR6][R34.64] ;  /* 0x00000006221a7981 */ /* 0x000ea8000c1e1b00 */
[----:B------:R-:W3:Y:S04]  /*0940*/  LDG.E.64 R16, desc[UR6][R34.64+0x8] ;  /* 0x0000080622107981 */ /* 0x000ee8000c1e1b00 */
[----:B------:R-:W4:Y:S04]  /*0950*/  LDG.E.64 R18, desc[UR6][R34.64+0x10] ;  /* 0x0000100622127981 */ /* 0x000f28000c1e1b00 */
[----:B------:R0:W4:Y:S01]  /*0960*/  LDG.E.64 R22, desc[UR6][R34.64+0x18] ;  /* 0x0000180622167981 */ /* 0x000122000c1e1b00 */
[----:B--2---:R-:W-:-:S02]  /*0970*/  IMAD R27, R27, R31, RZ ;  /* 0x0000001f1b1b7224 */ /* 0x004fc400078e02ff */
[----:B------:R-:W-:-:S04]  /*0980*/  IMAD.WIDE.U32 R24, R26, R31, R12 ;  /* 0x0000001f1a187225 */ /* 0x000fc800078e000c */
[----:B------:R-:W-:Y:S01]  /*0990*/  IMAD R27, R26, UR8, R27 ;  /* 0x000000081a1b7c24 */ /* 0x000fe2000f8e021b */
[----:B-1----:R-:W-:Y:S01]  /*09a0*/  LEA R26, P1, R24, UR4, 0x3 ;  /* 0x00000004181a7c11 */ /* 0x002fe2000f8218ff */
[-C--:B---3--:R-:W-:Y:S02]  /*09b0*/  IMAD R29, R17, R31.reuse, RZ ;  /* 0x0000001f111d7224 */ /* 0x088fe400078e02ff */
[----:B------:R-:W-:Y:S02]  /*09c0*/  IMAD.IADD R25, R25, 0x1, R27 ;  /* 0x0000000119197824 */ /* 0x000fe400078e021b */
[C---:B------:R-:W-:Y:S02]  /*09d0*/  IMAD R29, R16.reuse, UR8, R29 ;  /* 0x00000008101d7c24 */ /* 0x040fe4000f8e021d */
[----:B------:R-:W-:Y:S01]  /*09e0*/  IMAD.WIDE.U32 R16, R16, R31, R12 ;  /* 0x0000001f10107225 */ /* 0x000fe200078e000c */
[----:B------:R-:W-:-:S03]  /*09f0*/  LEA.HI.X R27, R24, UR5, R25, 0x3, P1 ;  /* 0x00000005181b7c11 */ /* 0x000fc600088f1c19 */
[-C--:B----4-:R-:W-:Y:S01]  /*0a00*/  IMAD R19, R19, R31.reuse, RZ ;  /* 0x0000001f13137224 */ /* 0x090fe200078e02ff */
[----:B------:R-:W-:Y:S01]  /*0a10*/  LEA R24, P1, R16, UR4, 0x3 ;  /* 0x0000000410187c11 */ /* 0x000fe2000f8218ff */
[----:B------:R-:W-:Y:S01]  /*0a20*/  IMAD.IADD R29, R17, 0x1, R29 ;  /* 0x00000001111d7824 */ /* 0x000fe200078e021d */
[----:B------:R-:W2:Y:S01]  /*0a30*/  LDG.E.64 R26, desc[UR6][R26.64] ;  /* 0x000000061a1a7981 */ /* 0x000ea2000c1e1b00 */
[----:B0-----:R-:W-:Y:S02]  /*0a40*/  IMAD R35, R18, UR8, R19 ;  /* 0x0000000812237c24 */ /* 0x001fe4000f8e0213 */
[-C--:B------:R-:W-:Y:S01]  /*0a50*/  IMAD R17, R23, R31.reuse, RZ ;  /* 0x0000001f17117224 */ /* 0x080fe200078e02ff */
[----:B------:R-:W-:Y:S01]  /*0a60*/  LEA.HI.X R25, R16, UR5, R29, 0x3, P1 ;  /* 0x0000000510197c11 */ /* 0x000fe200088f1c1d */
[----:B------:R-:W-:-:S04]  /*0a70*/  IMAD.WIDE.U32 R18, R18, R31, R12 ;  /* 0x0000001f12127225 */ /* 0x000fc800078e000c */
[C---:B------:R-:W-:Y:S01]  /*0a80*/  IMAD R29, R22.reuse, UR8, R17 ;  /* 0x00000008161d7c24 */ /* 0x040fe2000f8e0211 */
[----:B------:R-:W3:Y:S01]  /*0a90*/  LDG.E.64 R24, desc[UR6][R24.64] ;  /* 0x0000000618187981 */ /* 0x000ee2000c1e1b00 */
[----:B------:R-:W-:Y:S01]  /*0aa0*/  IMAD.WIDE.U32 R16, R22, R31, R12 ;  /* 0x0000001f16107225 */ /* 0x000fe200078e000c */
[----:B------:R-:W-:-:S03]  /*0ab0*/  LEA R22, P1, R18, UR4, 0x3 ;  /* 0x0000000412167c11 */ /* 0x000fc6000f8218ff */
[----:B------:R-:W-:Y:S02]  /*0ac0*/  IMAD.IADD R35, R19, 0x1, R35 ;  /* 0x0000000113237824 */ /* 0x000fe400078e0223 */
[----:B------:R-:W-:-:S03]  /*0ad0*/  IMAD.IADD R29, R17, 0x1, R29 ;  /* 0x00000001111d7824 */ /* 0x000fc600078e021d */
[----:B------:R-:W-:Y:S02]  /*0ae0*/  LEA.HI.X R23, R18, UR5, R35, 0x3, P1 ;  /* 0x0000000512177c11 */ /* 0x000fe400088f1c23 */
[----:B------:R-:W-:-:S04]  /*0af0*/  LEA R18, P1, R16, UR4, 0x3 ;  /* 0x0000000410127c11 */ /* 0x000fc8000f8218ff */
[----:B------:R-:W4:Y:S01]  /*0b00*/  LDG.E.64 R22, desc[UR6][R22.64] ;  /* 0x0000000616167981 */ /* 0x000f22000c1e1b00 */
[----:B------:R-:W-:-:S06]  /*0b10*/  LEA.HI.X R19, R16, UR5, R29, 0x3, P1 ;  /* 0x0000000510137c11 */ /* 0x000fcc00088f1c1d */
[----:B------:R-:W4:Y:S01]  /*0b20*/  LDG.E.64 R18, desc[UR6][R18.64] ;  /* 0x0000000612127981 */ /* 0x000f22000c1e1b00 */
[----:B------:R-:W-:-:S05]  /*0b30*/  IADD3 R33, P1, PT, R33, 0x4, RZ ;  /* 0x0000000421217810 */ /* 0x000fca0007f3e0ff */
[----:B------:R-:W-:Y:S01]  /*0b40*/  IMAD.X R30, RZ, RZ, R30, P1 ;  /* 0x000000ffff1e7224 */ /* 0x000fe200008e061e */
[----:B--2--5:R-:W-:-:S08]  /*0b50*/  DMUL R26, R20, R26 ;  /* 0x0000001a141a7228 */ /* 0x024fd00000000000 */
[----:B---3--:R-:W-:-:S08]  /*0b60*/  DMUL R26, R26, R24 ;  /* 0x000000181a1a7228 */ /* 0x008fd00000000000 */
[----:B----4-:R-:W-:-:S08]  /*0b70*/  DMUL R26, R26, R22 ;  /* 0x000000161a1a7228 */ /* 0x010fd00000000000 */
[----:B------:R-:W-:-:S11]  /*0b80*/  DMUL R20, R26, R18 ;  /* 0x000000121a147228 */ /* 0x000fd60000000000 */
.L_x_30:
[----:B------:R-:W-:-:S04]  /*0b90*/  LOP3.LUT R16, R14, 0x3, RZ, 0xc0, !PT ;  /* 0x000000030e107812 */ /* 0x000fc800078ec0ff */
[----:B------:R-:W-:-:S04]  /*0ba0*/  ISETP.NE.U32.AND P1, PT, R16, RZ, PT ;  /* 0x000000ff1000720c */ /* 0x000fc80003f25070 */
[----:B------:R-:W-:-:S13]  /*0bb0*/  ISETP.NE.AND.EX P1, PT, RZ, RZ, PT, P1 ;  /* 0x000000ffff00720c */ /* 0x000fda0003f25310 */
[----:B------:R-:W-:Y:S05]  /*0bc0*/  @!P1 BRA `(.L_x_27) ;  /* 0x0000000000c09947 */ /* 0x000fea0003800000 */
[----:B------:R-:W-:Y:S02]  /*0bd0*/  ISETP.NE.U32.AND P2, PT, R16, 0x1, PT ;  /* 0x000000011000780c */ /* 0x000fe40003f45070 */
[----:B------:R-:W-:Y:S02]  /*0be0*/  LOP3.LUT R14, R14, 0x1, RZ, 0xc0, !PT ;  /* 0x000000010e0e7812 */ /* 0x000fe400078ec0ff */
[----:B------:R-:W-:Y:S02]  /*0bf0*/  ISETP.NE.AND.EX P2, PT, RZ, RZ, PT, P2 ;  /* 0x000000ffff00720c */ /* 0x000fe40003f45320 */
[----:B------:R-:W-:-:S04]  /*0c00*/  ISETP.NE.U32.AND P1, PT, R14, 0x1, PT ;  /* 0x000000010e00780c */ /* 0x000fc80003f25070 */
[----:B------:R-:W-:-:S07]  /*0c10*/  ISETP.NE.U32.AND.EX P1, PT, RZ, RZ, PT, P1 ;  /* 0x000000ffff00720c */ /* 0x000fce0003f25110 */
[----:B------:R-:W-:Y:S06]  /*0c20*/  @!P2 BRA `(.L_x_31) ;  /* 0x000000000068a947 */ /* 0x000fec0003800000 */
[----:B------:R-:W0:Y:S01]  /*0c30*/  LDC.64 R24, c[0x0][0x3b0] ;  /* 0x0000ec00ff187b82 */ /* 0x000e220000000a00 */
[----:B------:R-:W-:Y:S01]  /*0c40*/  IADD3 R14, P2, PT, R8, R33, RZ ;  /* 0x00000021080e7210 */ /* 0x000fe20007f5e0ff */
[----:B------:R-:W1:Y:S04]  /*0c50*/  LDCU.64 UR4, c[0x0][0x388] ;  /* 0x00007100ff0477ac */ /* 0x000e680008000a00 */
[----:B------:R-:W-:Y:S01]  /*0c60*/  IMAD.X R15, R9, 0x1, R30, P2 ;  /* 0x00000001090f7824 */ /* 0x000fe200010e061e */
[----:B0-----:R-:W-:-:S04]  /*0c70*/  LEA R24, P2, R14, R24, 0x3 ;  /* 0x000000180e187211 */ /* 0x001fc800078418ff */
[----:B------:R-:W-:-:S05]  /*0c80*/  LEA.HI.X R25, R14, R25, R15, 0x3, P2 ;  /* 0x000000190e197211 */ /* 0x000fca00010f1c0f */
[----:B------:R-:W2:Y:S04]  /*0c90*/  LDG.E.64 R16, desc[UR6][R24.64] ;  /* 0x0000000618107981 */ /* 0x000ea8000c1e1b00 */
[----:B------:R-:W3:Y:S01]  /*0ca0*/  LDG.E.64 R14, desc[UR6][R24.64+0x8] ;  /* 0x00000806180e7981 */ /* 0x000ee2000c1e1b00 */
[-C--:B--2---:R-:W-:Y:S02]  /*0cb0*/  IMAD R17, R17, R31.reuse, RZ ;  /* 0x0000001f11117224 */ /* 0x084fe400078e02ff */
[----:B------:R-:W-:-:S04]  /*0cc0*/  IMAD.WIDE.U32 R22, R16, R31, R12 ;  /* 0x0000001f10167225 */ /* 0x000fc800078e000c */
[----:B------:R-:W-:Y:S01]  /*0cd0*/  IMAD R17, R16, UR8, R17 ;  /* 0x0000000810117c24 */ /* 0x000fe2000f8e0211 */
[----:B-1----:R-:W-:Y:S01]  /*0ce0*/  LEA R16, P2, R22, UR4, 0x3 ;  /* 0x0000000416107c11 */ /* 0x002fe2000f8418ff */
[-C--:B---3--:R-:W-:Y:S02]  /*0cf0*/  IMAD R15, R15, R31.reuse, RZ ;  /* 0x0000001f0f0f7224 */ /* 0x088fe400078e02ff */
[----:B------:R-:W-:Y:S02]  /*0d00*/  IMAD.IADD R17, R23, 0x1, R17 ;  /* 0x0000000117117824 */ /* 0x000fe400078e0211 */
[----:B------:R-:W-:-:S03]  /*0d10*/  IMAD.WIDE.U32 R18, R14, R31, R12 ;  /* 0x0000001f0e127225 */ /* 0x000fc600078e000c */
[----:B------:R-:W-:Y:S01]  /*0d20*/  LEA.HI.X R17, R22, UR5, R17, 0x3, P2 ;  /* 0x0000000516117c11 */ /* 0x000fe200090f1c11 */
[----:B------:R-:W-:Y:S01]  /*0d30*/  IMAD R15, R14, UR8, R15 ;  /* 0x000000080e0f7c24 */ /* 0x000fe2000f8e020f */
[----:B------:R-:W-:-:S03]  /*0d40*/  LEA R14, P2, R18, UR4, 0x3 ;  /* 0x00000004120e7c11 */ /* 0x000fc6000f8418ff */
[----:B------:R-:W-:Y:S01]  /*0d50*/  IMAD.IADD R15, R19, 0x1, R15 ;  /* 0x00000001130f7824 */ /* 0x000fe200078e020f */
[----:B------:R-:W2:Y:S04]  /*0d60*/  LDG.E.64 R16, desc[UR6][R16.64] ;  /* 0x0000000610107981 */ /* 0x000ea8000c1e1b00 */
[----:B------:R-:W-:-:S06]  /*0d70*/  LEA.HI.X R15, R18, UR5, R15, 0x3, P2 ;  /* 0x00000005120f7c11 */ /* 0x000fcc00090f1c0f */
[----:B------:R-:W3:Y:S01]  /*0d80*/  LDG.E.64 R14, desc[UR6][R14.64] ;  /* 0x000000060e0e7981 */ /* 0x000ee2000c1e1b00 */
[----:B------:R-:W-:-:S05]  /*0d90*/  IADD3 R33, P2, PT, R33, 0x2, RZ ;  /* 0x0000000221217810 */ /* 0x000fca0007f5e0ff */
[----:B------:R-:W-:Y:S01]  /*0da0*/  IMAD.X R30, RZ, RZ, R30, P2 ;  /* 0x000000ffff1e7224 */ /* 0x000fe200010e061e */
[----:B--2--5:R-:W-:-:S08]  /*0db0*/  DMUL R20, R20, R16 ;  /* 0x0000001014147228 */ /* 0x024fd00000000000 */
[----:B---3--:R-:W-:-:S11]  /*0dc0*/  DMUL R20, R20, R14 ;  /* 0x0000000e14147228 */ /* 0x008fd60000000000 */
.L_x_31:
[----:B------:R-:W-:Y:S05]  /*0dd0*/  @P1 BRA `(.L_x_27) ;  /* 0x00000000003c1947 */ /* 0x000fea0003800000 */
[----:B------:R-:W0:Y:S01]  /*0de0*/  LDC.64 R14, c[0x0][0x3b0] ;  /* 0x0000ec00ff0e7b82 */ /* 0x000e220000000a00 */
[----:B------:R-:W-:Y:S01]  /*0df0*/  IADD3 R33, P1, PT, R8, R33, RZ ;  /* 0x0000002108217210 */ /* 0x000fe20007f3e0ff */
[----:B------:R-:W1:Y:S04]  /*0e00*/  LDCU.64 UR4, c[0x0][0x388] ;  /* 0x00007100ff0477ac */ /* 0x000e680008000a00 */
[----:B------:R-:W-:Y:S01]  /*0e10*/  IMAD.X R30, R9, 0x1, R30, P1 ;  /* 0x00000001091e7824 */ /* 0x000fe200008e061e */
[----:B0-----:R-:W-:-:S04]  /*0e20*/  LEA R16, P1, R33, R14, 0x3 ;  /* 0x0000000e21107211 */ /* 0x001fc800078218ff */
[----:B------:R-:W-:-:S06]  /*0e30*/  LEA.HI.X R17, R33, R15, R30, 0x3, P1 ;  /* 0x0000000f21117211 */ /* 0x000fcc00008f1c1e */
[----:B------:R-:W2:Y:S02]  /*0e40*/  LDG.E.64 R16, desc[UR6][R16.64] ;  /* 0x0000000610107981 */ /* 0x000ea4000c1e1b00 */
[-C--:B--2---:R-:W-:Y:S02]  /*0e50*/  IMAD R19, R17, R31.reuse, RZ ;  /* 0x0000001f11137224 */ /* 0x084fe400078e02ff */
[----:B------:R-:W-:-:S04]  /*0e60*/  IMAD.WIDE.U32 R14, R16, R31, R12 ;  /* 0x0000001f100e7225 */ /* 0x000fc800078e000c */
[----:B------:R-:W-:Y:S01]  /*0e70*/  IMAD R19, R16, UR8, R19 ;  /* 0x0000000810137c24 */ /* 0x000fe2000f8e0213 */
[----:B-1----:R-:W-:-:S03]  /*0e80*/  LEA R18, P1, R14, UR4, 0x3 ;  /* 0x000000040e127c11 */ /* 0x002fc6000f8218ff */
[----:B------:R-:W-:-:S05]  /*0e90*/  IMAD.IADD R15, R15, 0x1, R19 ;  /* 0x000000010f0f7824 */ /* 0x000fca00078e0213 */
[----:B------:R-:W-:-:S05]  /*0ea0*/  LEA.HI.X R19, R14, UR5, R15, 0x3, P1 ;  /* 0x000000050e137c11 */ /* 0x000fca00088f1c0f */
[----:B------:R-:W2:Y:S02]  /*0eb0*/  LDG.E.64 R14, desc[UR6][R18.64] ;  /* 0x00000006120e7981 */ /* 0x000ea4000c1e1b00 */
[----:B--2--5:R-:W-:-:S11]  /*0ec0*/  DMUL R20, R20, R14 ;  /* 0x0000000e14147228 */ /* 0x024fd60000000000 */
.L_x_27:
[----:B------:R-:W-:Y:S01]  /*0ed0*/  CS2R R16, SRZ ;  /* 0x0000000000107805 */ /* 0x000fe2000001ff00 */
[----:B------:R-:W-:Y:S06]  /*0ee0*/  @!P0 BRA `(.L_x_32) ;  /* 0x00000000006c8947 */ /* 0x000fec0003800000 */
[----:B------:R-:W0:Y:S01]  /*0ef0*/  LDC.64 R14, c[0x0][0x3b0] ;  /* 0x0000ec00ff0e7b82 */ /* 0x000e220000000a00 */
[----:B------:R-:W1:Y:S01]  /*0f00*/  LDCU.64 UR10, c[0x0][0x390] ;  /* 0x00007200ff0a77ac */ /* 0x000e620008000a00 */
[----:B------:R-:W-:Y:S01]  /*0f10*/  UMOV UR4, URZ ;  /* 0x000000ff00047c82 */ /* 0x000fe20008000000 */
[----:B------:R-:W-:-:S05]  /*0f20*/  UMOV UR5, URZ ;  /* 0x000000ff00057c82 */ /* 0x000fca0008000000 */
.L_x_33:
[----:B------:R-:W-:-:S04]  /*0f30*/  IADD3 R16, P0, PT, R8, UR4, RZ ;  /* 0x0000000408107c10 */ /* 0x000fc8000ff1e0ff */
[----:B------:R-:W-:Y:S02]  /*0f40*/  IADD3.X R17, PT, PT, R9, UR5, RZ, P0, !PT ;  /* 0x0000000509117c10 */ /* 0x000fe400087fe4ff */
[----:B0-----:R-:W-:-:S04]  /*0f50*/  LEA R24, P0, R16, R14, 0x3 ;  /* 0x0000000e10187211 */ /* 0x001fc800078018ff */
[----:B------:R-:W-:-:S05]  /*0f60*/  LEA.HI.X R25, R16, R15, R17, 0x3, P0 ;  /* 0x0000000f10197211 */ /* 0x000fca00000f1c11 */
[----:B------:R-:W2:Y:S02]  /*0f70*/  LDG.E.64 R16, desc[UR6][R24.64] ;  /* 0x0000000618107981 */ /* 0x000ea4000c1e1b00 */
[-C--:B--2---:R-:W-:Y:S02]  /*0f80*/  IMAD R17, R17, R31.reuse, RZ ;  /* 0x0000001f11117224 */ /* 0x084fe400078e02ff */
[----:B------:R-:W-:-:S04]  /*0f90*/  IMAD.WIDE.U32 R18, R16, R31, R12 ;  /* 0x0000001f10127225 */ /* 0x000fc800078e000c */
[----:B------:R-:W-:Y:S01]  /*0fa0*/  IMAD R17, R16, UR8, R17 ;  /* 0x0000000810117c24 */ /* 0x000fe2000f8e0211 */
[----:B-1----:R-:W-:-:S03]  /*0fb0*/  LEA R16, P0, R18, UR10, 0x3 ;  /* 0x0000000a12107c11 */ /* 0x002fc6000f8018ff */
[----:B------:R-:W-:-:S05]  /*0fc0*/  IMAD.IADD R17, R19, 0x1, R17 ;  /* 0x0000000113117824 */ /* 0x000fca00078e0211 */
[----:B------:R-:W-:-:S05]  /*0fd0*/  LEA.HI.X R17, R18, UR11, R17, 0x3, P0 ;  /* 0x0000000b12117c11 */ /* 0x000fca00080f1c11 */
[----:B------:R-:W2:Y:S01]  /*0fe0*/  LDG.E.64 R18, desc[UR6][R16.64] ;  /* 0x0000000610127981 */ /* 0x000ea2000c1e1b00 */
[----:B------:R-:W-:Y:S01]  /*0ff0*/  UIADD3 UR4, UP0, UPT, UR4, 0x1, URZ ;  /* 0x0000000104047890 */ /* 0x000fe2000ff1e0ff */
[----:B--2--5:R-:W-:-:S07]  /*1000*/  DADD R18, R18, -R20 ;  /* 0x0000000012127229 */ /* 0x024fce0000000814 */
[----:B------:R2:W-:Y:S04]  /*1010*/  STG.E.64 desc[UR6][R16.64], R18 ;  /* 0x0000001210007986 */ /* 0x0005e8000c101b06 */
[----:B------:R-:W3:Y:S01]  /*1020*/  LDG.E.64 R22, desc[UR6][R10.64] ;  /* 0x000000060a167981 */ /* 0x000ee2000c1e1b00 */
[----:B------:R-:W-:-:S06]  /*1030*/  UIADD3.X UR5, UPT, UPT, URZ, UR5, URZ, UP0, !UPT ;  /* 0x00000005ff057290 */ /* 0x000fcc00087fe4ff */
[----:B------:R-:W-:Y:S01]  /*1040*/  IMAD.U32 R25, RZ, RZ, UR5 ;  /* 0x00000005ff197e24 */ /* 0x000fe2000f8e00ff */
[----:B---3--:R-:W-:-:S04]  /*1050*/  ISETP.LE.U32.AND P0, PT, R22, UR4, PT ;  /* 0x0000000416007c0c */ /* 0x008fc8000bf03070 */
[----:B------:R-:W-:-:S13]  /*1060*/  ISETP.GE.U32.AND.EX P0, PT, R25, R23, PT, P0 ;  /* 0x000000171900720c */ /* 0x000fda0003f06100 */
[----:B--2---:R-:W-:Y:S05]  /*1070*/  @!P0 BRA `(.L_x_33) ;  /* 0xfffffffc00ac8947 */ /* 0x004fea000383ffff */
[----:B------:R-:W-:Y:S02]  /*1080*/  IMAD.MOV.U32 R16, RZ, RZ, R22 ;  /* 0x000000ffff107224 */ /* 0x000fe400078e0016 */
[----:B------:R-:W-:-:S07]  /*1090*/  IMAD.MOV.U32 R17, RZ, RZ, R23 ;  /* 0x000000ffff117224 */ /* 0x000fce00078e0017 */
.L_x_32:
[----:B------:R-:W0:Y:S02]  /*10a0*/  LDC.64 R14, c[0x0][0x3b8] ;  /* 0x0000ee00ff0e7b82 */ /* 0x000e240000000a00 */
[----:B0-----:R-:W-:-:S04]  /*10b0*/  LEA R14, P0, R2, R14, 0x3 ;  /* 0x0000000e020e7211 */ /* 0x001fc800078018ff */
[----:B------:R-:W-:-:S05]  /*10c0*/  LEA.HI.X R15, R2, R15, R3, 0x3, P0 ;  /* 0x0000000f020f7211 */ /* 0x000fca00000f1c03 */
[----:B------:R-:W2:Y:S02]  /*10d0*/  LDG.E.64 R18, desc[UR6][R14.64] ;  /* 0x000000060e127981 */ /* 0x000ea4000c1e1b00 */
[----:B--2---:R-:W-:-:S04]  /*10e0*/  ISETP.NE.U32.AND P0, PT, R18, RZ, PT ;  /* 0x000000ff1200720c */ /* 0x004fc80003f05070 */
[----:B------:R-:W-:Y:S02]  /*10f0*/  ISETP.NE.AND.EX P0, PT, R19, RZ, PT, P0 ;  /* 0x000000ff1300720c */ /* 0x000fe40003f05300 */
[----:B------:R-:W-:-:S11]  /*1100*/  CS2R R18, SRZ ;  /* 0x0000000000127805 */ /* 0x000fd6000001ff00 */
[----:B------:R-:W-:Y:S05]  /*1110*/  @!P0 BRA `(.L_x_34) ;  /* 0x0000000000888947 */ /* 0x000fea0003800000 */
[----:B------:R-:W0:Y:S01]  /*1120*/  LDCU.64 UR10, c[0x0][0x390] ;  /* 0x00007200ff0a77ac */ /* 0x000e220008000a00 */
[----:B------:R-:W-:Y:S01]  /*1130*/  UMOV UR4, URZ ;  /* 0x000000ff00047c82 */ /* 0x000fe20008000000 */
[----:B------:R-:W-:-:S05]  /*1140*/  UMOV UR5, URZ ;  /* 0x000000ff00057c82 */ /* 0x000fca0008000000 */
.L_x_35:
[----:B------:R-:W1:Y:S01]  /*1150*/  LDC.64 R24, c[0x0][0x3c0] ;  /* 0x0000f000ff187b82 */ /* 0x000e620000000a00 */
[----:B------:R-:W-:-:S04]  /*1160*/  IADD3 R16, P0, PT, R6, UR4, RZ ;  /* 0x0000000406107c10 */ /* 0x000fc8000ff1e0ff */
[----:B------:R-:W-:Y:S02]  /*1170*/  IADD3.X R17, PT, PT, R7, UR5, RZ, P0, !PT ;  /* 0x0000000507117c10 */ /* 0x000fe400087fe4ff */
[----:B-1----:R-:W-:-:S04]  /*1180*/  LEA R24, P0, R16, R24, 0x3 ;  /* 0x0000001810187211 */ /* 0x002fc800078018ff */
[----:B------:R-:W-:Y:S02]  /*1190*/  LEA.HI.X R25, R16, R25, R17, 0x3, P0 ;  /* 0x0000001910197211 */ /* 0x000fe400000f1c11 */
[----:B------:R-:W1:Y:S03]  /*11a0*/  LDC.64 R16, c[0x0][0x3c8] ;  /* 0x0000f200ff107b82 */ /* 0x000e660000000a00 */
[----:B------:R-:W2:Y:S02]  /*11b0*/  LDG.E.64 R22, desc[UR6][R24.64] ;  /* 0x0000000618167981 */ /* 0x000ea4000c1e1b00 */
[-C--:B--2---:R-:W-:Y:S01]  /*11c0*/  IMAD R27, R23, R31.reuse, RZ ;  /* 0x0000001f171b7224 */ /* 0x084fe200078e02ff */
[----:B------:R-:W-:Y:S01]  /*11d0*/  IADD3 R23, P0, PT, R4, UR4, RZ ;  /* 0x0000000404177c10 */ /* 0x000fe2000ff1e0ff */
[----:B------:R-:W-:-:S03]  /*11e0*/  IMAD.WIDE.U32 R18, R22, R31, R12 ;  /* 0x0000001f16127225 */ /* 0x000fc600078e000c */
[----:B------:R-:W-:Y:S01]  /*11f0*/  IADD3.X R26, PT, PT, R5, UR5, RZ, P0, !PT ;  /* 0x00000005051a7c10 */ /* 0x000fe200087fe4ff */
[----:B------:R-:W-:Y:S01]  /*1200*/  IMAD R27, R22, UR8, R27 ;  /* 0x00000008161b7c24 */ /* 0x000fe2000f8e021b */
[----:B-1----:R-:W-:Y:S02]  /*1210*/  LEA R22, P0, R23, R16, 0x3 ;  /* 0x0000001017167211 */ /* 0x002fe400078018ff */
[----:B0-----:R-:W-:Y:S01]  /*1220*/  LEA R16, P1, R18, UR10, 0x3 ;  /* 0x0000000a12107c11 */ /* 0x001fe2000f8218ff */
[----:B------:R-:W-:Y:S01]  /*1230*/  IMAD.IADD R19, R19, 0x1, R27 ;  /* 0x0000000113137824 */ /* 0x000fe200078e021b */
[----:B------:R-:W-:-:S04]  /*1240*/  LEA.HI.X R23, R23, R17, R26, 0x3, P0 ;  /* 0x0000001117177211 */ /* 0x000fc800000f1c1a */
[----:B------:R-:W-:Y:S02]  /*1250*/  LEA.HI.X R17, R18, UR11, R19, 0x3, P1 ;  /* 0x0000000b12117c11 */ /* 0x000fe400088f1c13 */
[----:B------:R-:W2:Y:S04]  /*1260*/  LDG.E.64 R22, desc[UR6][R22.64] ;  /* 0x0000000616167981 */ /* 0x000ea8000c1e1b00 */
[----:B------:R-:W2:Y:S01]  /*1270*/  LDG.E.64 R18, desc[UR6][R16.64] ;  /* 0x0000000610127981 */ /* 0x000ea2000c1e1b00 */
[----:B------:R-:W-:Y:S01]  /*1280*/  UIADD3 UR4, UP0, UPT, UR4, 0x1, URZ ;  /* 0x0000000104047890 */ /* 0x000fe2000ff1e0ff */
[----:B--2--5:R-:W-:-:S07]  /*1290*/  DFMA R18, R22, R20, R18 ;  /* 0x000000141612722b */ /* 0x024fce0000000012 */
[----:B------:R1:W-:Y:S04]  /*12a0*/  STG.E.64 desc[UR6][R16.64], R18 ;  /* 0x0000001210007986 */ /* 0x0003e8000c101b06 */
[----:B------:R-:W2:Y:S01]  /*12b0*/  LDG.E.64 R24, desc[UR6][R14.64] ;  /* 0x000000060e187981 */ /* 0x000ea2000c1e1b00 */
[----:B------:R-:W-:-:S06]  /*12c0*/  UIADD3.X UR5, UPT, UPT, URZ, UR5, URZ, UP0, !UPT ;  /* 0x00000005ff057290 */ /* 0x000fcc00087fe4ff */
[----:B------:R-:W-:Y:S01]  /*12d0*/  IMAD.U32 R26, RZ, RZ, UR5 ;  /* 0x00000005ff1a7e24 */ /* 0x000fe2000f8e00ff */
[----:B--2---:R-:W-:-:S04]  /*12e0*/  ISETP.LE.U32.AND P0, PT, R24, UR4, PT ;  /* 0x0000000418007c0c */ /* 0x004fc8000bf03070 */
[----:B------:R-:W-:-:S13]  /*12f0*/  ISETP.GE.U32.AND.EX P0, PT, R26, R25, PT, P0 ;  /* 0x000000191a00720c */ /* 0x000fda0003f06100 */
[----:B-1----:R-:W-:Y:S05]  /*1300*/  @!P0 BRA `(.L_x_35) ;  /* 0xfffffffc00908947 */ /* 0x002fea000383ffff */
[----:B------:R0:W5:Y:S01]  /*1310*/  LDG.E.64 R16, desc[UR6][R10.64] ;  /* 0x000000060a107981 */ /* 0x000162000c1e1b00 */
[----:B------:R-:W-:Y:S02]  /*1320*/  IMAD.MOV.U32 R19, RZ, RZ, R24 ;  /* 0x000000ffff137224 */ /* 0x000fe400078e0018 */
[----:B------:R-:W-:-:S07]  /*1330*/  IMAD.MOV.U32 R18, RZ, RZ, R25 ;  /* 0x000000ffff127224 */ /* 0x000fce00078e0019 */
.L_x_34:
[----:B------:R-:W1:Y:S01]  /*1340*/  LDCU UR4, c[0x0][0x39c] ;  /* 0x00007380ff0477ac */ /* 0x000e620008000800 */
[----:B------:R-:W-:Y:S02]  /*1350*/  IADD3 R2, P0, PT, R2, 0x1, RZ ;  /* 0x0000000102027810 */ /* 0x000fe40007f1e0ff */
[-C--:B------:R-:W-:Y:S01]  /*1360*/  IADD3 R6, P1, PT, R6, R19.reuse, RZ ;  /* 0x0000001306067210 */ /* 0x080fe20007f3e0ff */
[----:B------:R-:W2:Y:S01]  /*1370*/  LDCU UR5, c[0x0][0x39c] ;  /* 0x00007380ff0577ac */ /* 0x000ea20008000800 */
[----:B------:R-:W-:Y:S01]  /*1380*/  IADD3 R4, P2, PT, R4, R19, RZ ;  /* 0x0000001304047210 */ /* 0x000fe20007f5e0ff */
[----:B------:R-:W-:Y:S01]  /*1390*/  IMAD.X R3, RZ, RZ, R3, P0 ;  /* 0x000000ffff037224 */ /* 0x000fe200000e0603 */
[----:B-----5:R-:W-:Y:S01]  /*13a0*/  IADD3 R8, P3, PT, R8, R16, RZ ;  /* 0x0000001008087210 */ /* 0x020fe20007f7e0ff */
[--C-:B------:R-:W-:Y:S02]  /*13b0*/  IMAD.X R7, R7, 0x1, R18.reuse, P1 ;  /* 0x0000000107077824 */ /* 0x100fe400008e0612 */
[----:B------:R-:W-:-:S02]  /*13c0*/  IMAD.X R5, R5, 0x1, R18, P2 ;  /* 0x0000000105057824 */ /* 0x000fc400010e0612 */
[----:B------:R-:W-:Y:S01]  /*13d0*/  IMAD.X R9, R9, 0x1, R17, P3 ;  /* 0x0000000109097824 */ /* 0x000fe200018e0611 */
[----:B-1----:R-:W-:Y:S01]  /*13e0*/  USHF.R.S32.HI UR4, URZ, 0x1f, UR4 ;  /* 0x0000001fff047899 */ /* 0x002fe20008011404 */
[----:B--2---:R-:W-:-:S05]  /*13f0*/  ISETP.NE.U32.AND P0, PT, R2, UR5, PT ;  /* 0x0000000502007c0c */ /* 0x004fca000bf05070 */
[----:B------:R-:W-:-:S13]  /*1400*/  ISETP.NE.AND.EX P0, PT, R3, UR4, PT, P0 ;  /* 0x0000000403007c0c */ /* 0x000fda000bf05300 */
[----:B------:R-:W-:Y:S05]  /*1410*/  @P0 BRA `(.L_x_36) ;  /* 0xffffffec00440947 */ /* 0x000fea000383ffff */
[----:B------:R-:W-:Y:S05]  /*1420*/  EXIT ;  /* 0x000000000000794d */ /* 0x000fea0003800000 */
.L_x_37:
        /* <DEDUP_REMOVED lines=13> */
.L_x_39:


//--------------------- .nv.global.init           --------------------------
	.section	.nv.global.init,"aw",@progbits
.nv.global.init:
	.type		$str,@object
	.size		$str,($str$4 - $str)
$str:
        /*0000*/ 	.byte	0x74, 0x69, 0x64, 0x3a, 0x20, 0x25, 0x64, 0x0a, 0x00
	.type		$str$4,@object
	.size		$str$4,($str$6 - $str$4)
$str$4:
        /*0009*/ 	.byte	0x66, 0x6c, 0x61, 0x74, 0x20, 0x69, 0x64, 0x3a, 0x20, 0x25, 0x64, 0x0a, 0x00
	.type		$str$6,@object
	.size		$str$6,($str$5 - $str$6)
$str$6:
        /*0016*/ 	.byte	0x64, 0x5f, 0x72, 0x61, 0x74, 0x65, 0x5f, 0x64, 0x5f, 0x69, 0x6e, 0x64, 0x3a, 0x20, 0x25, 0x67
        /*0026*/ 	.byte	0x0a, 0x00
	.type		$str$5,@object
	.size		$str$5,($str$2 - $str$5)
$str$5:
        /*0028*/ 	.byte	0x6a, 0x61, 0x6f, 0x63, 0x62, 0x69, 0x61, 0x6e, 0x20, 0x69, 0x6e, 0x64, 0x65, 0x78, 0x20, 0x25
        /*0038*/ 	.byte	0x64, 0x0a, 0x00
	.type		$str$2,@object
	.size		$str$2,($str$3 - $str$2)
$str$2:
        /*003b*/ 	.byte	0x73, 0x74, 0x61, 0x74, 0x65, 0x20, 0x76, 0x61, 0x72, 0x69, 0x61, 0x62, 0x6c, 0x65, 0x20, 0x69
        /*004b*/ 	.byte	0x6e, 0x64, 0x65, 0x78, 0x3a, 0x20, 0x25, 0x64, 0x0a, 0x00
	.type		$str$3,@object
	.size		$str$3,($str$8 - $str$3)
$str$3:
        /*0055*/ 	.byte	0x73, 0x74, 0x61, 0x74, 0x65, 0x20, 0x76, 0x61, 0x72, 0x69, 0x61, 0x62, 0x6c, 0x65, 0x20, 0x76
        /*0065*/ 	.byte	0x61, 0x6c, 0x75, 0x65, 0x3a, 0x20, 0x25, 0x67, 0x0a, 0x00
	.type		$str$8,@object
	.size		$str$8,($str$1 - $str$8)
$str$8:
        /*006f*/ 	.byte	0x6a, 0x61, 0x63, 0x6f, 0x62, 0x69, 0x61, 0x6e, 0x20, 0x76, 0x61, 0x6c, 0x75, 0x65, 0x20, 0x61
        /*007f*/ 	.byte	0x66, 0x74, 0x65, 0x72, 0x20, 0x73, 0x75, 0x62, 0x74, 0x72, 0x61, 0x63, 0x74, 0x69, 0x6f, 0x6e
        /*008f*/ 	.byte	0x3a, 0x20, 0x25, 0x67, 0x0a, 0x00
	.type		$str$1,@object
	.size		$str$1,($str$7 - $str$1)
$str$1:
        /*0095*/ 	.byte	0x64, 0x5f, 0x72, 0x61, 0x74, 0x65, 0x5f, 0x64, 0x5f, 0x69, 0x6e, 0x64, 0x20, 0x62, 0x65, 0x66
        /*00a5*/ 	.byte	0x6f, 0x72, 0x65, 0x20, 0x6d, 0x6f, 0x64, 0x69, 0x66, 0x69, 0x63, 0x61, 0x74, 0x69, 0x6f, 0x6e
        /*00b5*/ 	.byte	0x3a, 0x20, 0x25, 0x67, 0x0a, 0x00
	.type		$str$7,@object
	.size		$str$7,(.L_7 - $str$7)
$str$7:
        /*00bb*/ 	.byte	0x6a, 0x61, 0x63, 0x6f, 0x62, 0x69, 0x61, 0x6e, 0x20, 0x76, 0x61, 0x6c, 0x75, 0x65, 0x20, 0x62
        /*00cb*/ 	.byte	0x65, 0x66, 0x6f, 0x72, 0x65, 0x20, 0x73, 0x75, 0x62, 0x74, 0x72, 0x61, 0x63, 0x74, 0x69, 0x6f
        /*00db*/ 	.byte	0x6e, 0x3a, 0x20, 0x25, 0x67, 0x0a, 0x00
.L_7:


//--------------------- .nv.shared.reserved.0     --------------------------
	.section	.nv.shared.reserved.0,"aw",@nobits
	.weak		__nv_reservedSMEM_offset_0_alias
	.size		__nv_reservedSMEM_offset_0_alias, 0, 64
	.other		__nv_reservedSMEM_offset_0_alias,@"STO_CUDA_RESERVED_SHARED STV_DEFAULT"
__nv_reservedSMEM_offset_0_alias:
	.zero		0
	.zero		64


//--------------------- .nv.constant0._ZN4micm4cuda23AddJacobianTerms_kernelEPdS1_mmS1_PmS2_S2_S2_S1_S2_ --------------------------
	.section	.nv.constant0._ZN4micm4cuda23AddJacobianTerms_kernelEPdS1_mmS1_PmS2_S2_S2_S1_S2_,"a",@progbits
	.sectionflags	@""
	.align	4
.nv.constant0._ZN4micm4cuda23AddJacobianTerms_kernelEPdS1_mmS1_PmS2_S2_S2_S1_S2_:
	.zero		984


//--------------------- .nv.constant0._ZN4micm4cuda22AddForcingTerms_kernelEPdS1_S1_iiiPmS2_S2_S2_S1_ --------------------------
	.section	.nv.constant0._ZN4micm4cuda22AddForcingTerms_kernelEPdS1_S1_iiiPmS2_S2_S2_S1_,"a",@progbits
	.sectionflags	@""
	.align	4
.nv.constant0._ZN4micm4cuda22AddForcingTerms_kernelEPdS1_S1_iiiPmS2_S2_S2_S1_:
	.zero		976


//--------------------- SYMBOLS --------------------------

	.type		.nv.reservedSmem.offset0,@object
	.size		.nv.reservedSmem.offset0,0x4
	.type		vprintf,@function
